	.headerflags	@"EF_CUDA_TEXMODE_UNIFIED EF_CUDA_64BIT_ADDRESS EF_CUDA_SM89 EF_CUDA_VIRTUAL_SM(EF_CUDA_SM89)"
	.elftype	@"ET_EXEC"


//--------------------- .nv.info                  --------------------------
	.section	.nv.info,"",@"SHT_CUDA_INFO"
	.align	4


	//----- nvinfo : EIATTR_REGCOUNT
	.align		4
        /*0000*/ 	.byte	0x04, 0x2f
        /*0002*/ 	.short	(.L_2 - .L_1)
	.align		4
.L_1:
        /*0004*/ 	.word	index@(triton__0d1d2d3d4d5d6d7d8de9de)
        /*0008*/ 	.word	0x00000028


	//----- nvinfo : EIATTR_MAX_STACK_SIZE
	.align		4
.L_2:
        /*000c*/ 	.byte	0x04, 0x23
        /*000e*/ 	.short	(.L_4 - .L_3)
	.align		4
.L_3:
        /*0010*/ 	.word	index@(triton__0d1d2d3d4d5d6d7d8de9de)
        /*0014*/ 	.word	0x00000000


	//----- nvinfo : EIATTR_MIN_STACK_SIZE
	.align		4
.L_4:
        /*0018*/ 	.byte	0x04, 0x12
        /*001a*/ 	.short	(.L_6 - .L_5)
	.align		4
.L_5:
        /*001c*/ 	.word	index@(triton__0d1d2d3d4d5d6d7d8de9de)
        /*0020*/ 	.word	0x00000000


	//----- nvinfo : EIATTR_FRAME_SIZE
	.align		4
.L_6:
        /*0024*/ 	.byte	0x04, 0x11
        /*0026*/ 	.short	(.L_8 - .L_7)
	.align		4
.L_7:
        /*0028*/ 	.word	index@(triton__0d1d2d3d4d5d6d7d8de9de)
        /*002c*/ 	.word	0x00000000
.L_8:


//--------------------- .nv.info.triton__0d1d2d3d4d5d6d7d8de9de --------------------------
	.section	.nv.info.triton__0d1d2d3d4d5d6d7d8de9de,"",@"SHT_CUDA_INFO"
	.align	4


	//----- nvinfo : EIATTR_CUDA_API_VERSION
	.align		4
        /*0000*/ 	.byte	0x04, 0x37
        /*0002*/ 	.short	(.L_10 - .L_9)
.L_9:
        /*0004*/ 	.word	0x0000007b


	//----- nvinfo : EIATTR_PARAM_CBANK
	.align		4
.L_10:
        /*0008*/ 	.byte	0x04, 0x0a
        /*000a*/ 	.short	(.L_12 - .L_11)
	.align		4
.L_11:
        /*000c*/ 	.word	index@(.nv.constant0.triton__0d1d2d3d4d5d6d7d8de9de)
        /*0010*/ 	.short	0x0160
        /*0012*/ 	.short	0x0048


	//----- nvinfo : EIATTR_CBANK_PARAM_SIZE
	.align		4
.L_12:
        /*0014*/ 	.byte	0x03, 0x19
        /*0016*/ 	.short	0x0048


	//----- nvinfo : EIATTR_KPARAM_INFO
	.align		4
        /*0018*/ 	.byte	0x04, 0x17
        /*001a*/ 	.short	(.L_14 - .L_13)
.L_13:
        /*001c*/ 	.word	0x00000000
        /*0020*/ 	.short	0x0009
        /*0022*/ 	.short	0x0044
        /*0024*/ 	.byte	0x00, 0xf0, 0x11, 0x00


	//----- nvinfo : EIATTR_KPARAM_INFO
	.align		4
.L_14:
        /*0028*/ 	.byte	0x04, 0x17
        /*002a*/ 	.short	(.L_16 - .L_15)
.L_15:
        /*002c*/ 	.word	0x00000000
        /*0030*/ 	.short	0x0008
        /*0032*/ 	.short	0x0040
        /*0034*/ 	.byte	0x00, 0xf0, 0x11, 0x00


	//----- nvinfo : EIATTR_KPARAM_INFO
	.align		4
.L_16:
        /*0038*/ 	.byte	0x04, 0x17
        /*003a*/ 	.short	(.L_18 - .L_17)
.L_17:
        /*003c*/ 	.word	0x00000000
        /*0040*/ 	.short	0x0007
        /*0042*/ 	.short	0x0038
        /*0044*/ 	.byte	0x00, 0xf0, 0x21, 0x00


	//----- nvinfo : EIATTR_KPARAM_INFO
	.align		4
.L_18:
        /*0048*/ 	.byte	0x04, 0x17
        /*004a*/ 	.short	(.L_20 - .L_19)
.L_19:
        /*004c*/ 	.word	0x00000000
        /*0050*/ 	.short	0x0006
        /*0052*/ 	.short	0x0030
        /*0054*/ 	.byte	0x00, 0xf0, 0x21, 0x00


	//----- nvinfo : EIATTR_KPARAM_INFO
	.align		4
.L_20:
        /*0058*/ 	.byte	0x04, 0x17
        /*005a*/ 	.short	(.L_22 - .L_21)
.L_21:
        /*005c*/ 	.word	0x00000000
        /*0060*/ 	.short	0x0005
        /*0062*/ 	.short	0x0028
        /*0064*/ 	.byte	0x00, 0xf0, 0x21, 0x00


	//----- nvinfo : EIATTR_KPARAM_INFO
	.align		4
.L_22:
        /*0068*/ 	.byte	0x04, 0x17
        /*006a*/ 	.short	(.L_24 - .L_23)
.L_23:
        /*006c*/ 	.word	0x00000000
        /*0070*/ 	.short	0x0004
        /*0072*/ 	.short	0x0020
        /*0074*/ 	.byte	0x00, 0xf0, 0x21, 0x00


	//----- nvinfo : EIATTR_KPARAM_INFO
	.align		4
.L_24:
        /*0078*/ 	.byte	0x04, 0x17
        /*007a*/ 	.short	(.L_26 - .L_25)
.L_25:
        /*007c*/ 	.word	0x00000000
        /*0080*/ 	.short	0x0003
        /*0082*/ 	.short	0x0018
        /*0084*/ 	.byte	0x00, 0xf0, 0x21, 0x00


	//----- nvinfo : EIATTR_KPARAM_INFO
	.align		4
.L_26:
        /*0088*/ 	.byte	0x04, 0x17
        /*008a*/ 	.short	(.L_28 - .L_27)
.L_27:
        /*008c*/ 	.word	0x00000000
        /*0090*/ 	.short	0x0002
        /*0092*/ 	.short	0x0010
        /*0094*/ 	.byte	0x00, 0xf0, 0x21, 0x00


	//----- nvinfo : EIATTR_KPARAM_INFO
	.align		4
.L_28:
        /*0098*/ 	.byte	0x04, 0x17
        /*009a*/ 	.short	(.L_30 - .L_29)
.L_29:
        /*009c*/ 	.word	0x00000000
        /*00a0*/ 	.short	0x0001
        /*00a2*/ 	.short	0x0008
        /*00a4*/ 	.byte	0x00, 0xf0, 0x21, 0x00


	//----- nvinfo : EIATTR_KPARAM_INFO
	.align		4
.L_30:
        /*00a8*/ 	.byte	0x04, 0x17
        /*00aa*/ 	.short	(.L_32 - .L_31)
.L_31:
        /*00ac*/ 	.word	0x00000000
        /*00b0*/ 	.short	0x0000
        /*00b2*/ 	.short	0x0000
        /*00b4*/ 	.byte	0x00, 0xf0, 0x21, 0x00


	//----- nvinfo : EIATTR_MAXREG_COUNT
	.align		4
.L_32:
        /*00b8*/ 	.byte	0x03, 0x1b
        /*00ba*/ 	.short	0x00ff


	//----- nvinfo : EIATTR_COOP_GROUP_MASK_REGIDS
	.align		4
        /*00bc*/ 	.byte	0x04, 0x29
        /*00be*/ 	.short	(.L_34 - .L_33)


	//   ....[0]....
.L_33:
        /*00c0*/ 	.word	0xffffffff


	//   ....[1]....
        /*00c4*/ 	.word	0xffffffff


	//   ....[2]....
        /*00c8*/ 	.word	0xffffffff


	//   ....[3]....
        /*00cc*/ 	.word	0xffffffff


	//   ....[4]....
        /*00d0*/ 	.word	0xffffffff


	//   ....[5]....
        /*00d4*/ 	.word	0xffffffff


	//   ....[6]....
        /*00d8*/ 	.word	0xffffffff


	//   ....[7]....
        /*00dc*/ 	.word	0xffffffff


	//   ....[8]....
        /*00e0*/ 	.word	0xffffffff


	//   ....[9]....
        /*00e4*/ 	.word	0xffffffff


	//   ....[10]....
        /*00e8*/ 	.word	0xffffffff


	//   ....[11]....
        /*00ec*/ 	.word	0xffffffff


	//   ....[12]....
        /*00f0*/ 	.word	0xffffffff


	//   ....[13]....
        /*00f4*/ 	.word	0xffffffff


	//   ....[14]....
        /*00f8*/ 	.word	0xffffffff


	//   ....[15]....
        /*00fc*/ 	.word	0xffffffff


	//----- nvinfo : EIATTR_COOP_GROUP_INSTR_OFFSETS
	.align		4
.L_34:
        /*0100*/ 	.byte	0x04, 0x28
        /*0102*/ 	.short	(.L_36 - .L_35)


	//   ....[0]....
.L_35:
        /*0104*/ 	.word	0x00000840


	//   ....[1]....
        /*0108*/ 	.word	0x00000860


	//   ....[2]....
        /*010c*/ 	.word	0x00000880


	//   ....[3]....
        /*0110*/ 	.word	0x000008a0


	//   ....[4]....
        /*0114*/ 	.word	0x000008c0


	//   ....[5]....
        /*0118*/ 	.word	0x00000910


	//   ....[6]....
        /*011c*/ 	.word	0x00000930


	//   ....[7]....
        /*0120*/ 	.word	0x00000960


	//   ....[8]....
        /*0124*/ 	.word	0x000012c0


	//   ....[9]....
        /*0128*/ 	.word	0x000012f0


	//   ....[10]....
        /*012c*/ 	.word	0x00001310


	//   ....[11]....
        /*0130*/ 	.word	0x00001330


	//   ....[12]....
        /*0134*/ 	.word	0x00001350


	//   ....[13]....
        /*0138*/ 	.word	0x000013a0


	//   ....[14]....
        /*013c*/ 	.word	0x000013c0


	//   ....[15]....
        /*0140*/ 	.word	0x000013f0


	//----- nvinfo : EIATTR_EXIT_INSTR_OFFSETS
	.align		4
.L_36:
        /*0144*/ 	.byte	0x04, 0x1c
        /*0146*/ 	.short	(.L_38 - .L_37)


	//   ....[0]....
.L_37:
        /*0148*/ 	.word	0x00001f10


	//----- nvinfo : EIATTR_MAX_THREADS
	.align		4
.L_38:
        /*014c*/ 	.byte	0x04, 0x05
        /*014e*/ 	.short	(.L_40 - .L_39)
.L_39:
        /*0150*/ 	.word	0x00000100
        /*0154*/ 	.word	0x00000001
        /*0158*/ 	.word	0x00000001
.L_40:


//--------------------- .nv.rel.action            --------------------------
	.section	.nv.rel.action,"",@"SHT_CUDA_RELOCINFO"
	.align	8
	.sectionentsize	8
        /*0000*/ 	.byte	0x73, 0x00, 0x00, 0x00, 0x00, 0x00, 0x00, 0x00, 0x00, 0x00, 0x00, 0x11, 0x25, 0x00, 0x05, 0x36


//--------------------- .nv.constant0.triton__0d1d2d3d4d5d6d7d8de9de --------------------------
	.section	.nv.constant0.triton__0d1d2d3d4d5d6d7d8de9de,"a",@progbits
	.align	4
.nv.constant0.triton__0d1d2d3d4d5d6d7d8de9de:
	.zero		424


//--------------------- .text.triton__0d1d2d3d4d5d6d7d8de9de --------------------------
	.section	.text.triton__0d1d2d3d4d5d6d7d8de9de,"ax",@progbits
	.sectionflags	@"SHF_BARRIERS=1"
	.sectioninfo	@"SHI_REGISTERS=40"
	.align	128
        .global         triton__0d1d2d3d4d5d6d7d8de9de
        .type           triton__0d1d2d3d4d5d6d7d8de9de,@function
        .size           triton__0d1d2d3d4d5d6d7d8de9de,(.L_x_3 - triton__0d1d2d3d4d5d6d7d8de9de)
        .other          triton__0d1d2d3d4d5d6d7d8de9de,@"STO_CUDA_ENTRY STV_DEFAULT"
triton__0d1d2d3d4d5d6d7d8de9de:
.text.triton__0d1d2d3d4d5d6d7d8de9de:
[----:B------:R-:W-:-:S02]  /*0000*/  MOV R1, c[0x0][0x28] ;  /* 0x00000a0000017a02 */ /* 0x000fc40000000f00 */
[----:B------:R-:W0:Y:S01]  /*0010*/  S2R R24, SR_TID.X ;  /* 0x0000000000187919 */ /* 0x000e220000002100 */
[----:B------:R-:W1:Y:S01]  /*0020*/  S2UR UR9, SR_CTAID.X ;  /* 0x00000000000979c3 */ /* 0x000e620000002500 */
[----:B------:R-:W-:Y:S01]  /*0030*/  IMAD.MOV.U32 R15, RZ, RZ, 0x2 ;  /* 0x00000002ff0f7424 */ /* 0x000fe200078e00ff */
[----:B------:R-:W-:Y:S01]  /*0040*/  CS2R R4, SRZ ;  /* 0x0000000000047805 */ /* 0x000fe2000001ff00 */
[----:B------:R-:W-:Y:S01]  /*0050*/  CS2R R6, SRZ ;  /* 0x0000000000067805 */ /* 0x000fe2000001ff00 */
[----:B------:R-:W-:Y:S01]  /*0060*/  ULDC.64 UR10, c[0x0][0x118] ;  /* 0x00004600000a7ab9 */ /* 0x000fe20000000a00 */
[----:B0-----:R-:W-:Y:S01]  /*0070*/  LOP3.LUT R28, R24, 0xff, RZ, 0xc0, !PT ;  /* 0x000000ff181c7812 */ /* 0x001fe200078ec0ff */
[----:B-1----:R-:W-:Y:S01]  /*0080*/  UISETP.GE.AND UP1, UPT, UR9, 0x200, UPT ;  /* 0x000002000900788c */ /* 0x002fe2000bf26270 */
[----:B------:R-:W-:Y:S02]  /*0090*/  MOV R12, UR9 ;  /* 0x00000009000c7c02 */ /* 0x000fe40008000f00 */
[----:B------:R-:W-:Y:S01]  /*00a0*/  MOV R9, UR9 ;  /* 0x0000000900097c02 */ /* 0x000fe20008000f00 */
[----:B------:R-:W-:-:S02]  /*00b0*/  IMAD.SHL.U32 R3, R28, 0x8, RZ ;  /* 0x000000081c037824 */ /* 0x000fc400078e00ff */
[----:B------:R-:W-:Y:S02]  /*00c0*/  PLOP3.LUT P1, PT, PT, PT, UP1, 0x80, 0x0 ;  /* 0x000000000000781c */ /* 0x000fe40003f2f018 */
[----:B------:R-:W-:Y:S01]  /*00d0*/  PLOP3.LUT P0, PT, PT, PT, UP1, 0x40, 0x0 ;  /* 0x000000000000781c */ /* 0x000fe20003f0e818 */
[----:B------:R-:W-:Y:S01]  /*00e0*/  IMAD R12, R12, 0x900, R3 ;  /* 0x000009000c0c7824 */ /* 0x000fe200078e0203 */
[----:B------:R-:W-:-:S03]  /*00f0*/  IADD3 R2, R3, 0x800, RZ ;  /* 0x0000080003027810 */ /* 0x000fc60007ffe0ff */
[----:B------:R-:W-:Y:S01]  /*0100*/  IMAD.WIDE R12, R12, R15, c[0x0][0x160] ;  /* 0x000058000c0c7625 */ /* 0x000fe200078e020f */
[----:B------:R-:W-:-:S03]  /*0110*/  ISETP.LT.U32.AND P0, PT, R2, 0x900, P0 ;  /* 0x000009000200780c */ /* 0x000fc60000701070 */
[----:B------:R-:W-:Y:S01]  /*0120*/  IMAD R14, R9, 0x900, R2 ;  /* 0x00000900090e7824 */ /* 0x000fe200078e0202 */
[----:B------:R-:W-:Y:S01]  /*0130*/  CS2R R10, SRZ ;  /* 0x00000000000a7805 */ /* 0x000fe2000001ff00 */
[----:B------:R-:W-:Y:S01]  /*0140*/  CS2R R8, SRZ ;  /* 0x0000000000087805 */ /* 0x000fe2000001ff00 */
[----:B------:R-:W2:Y:S01]  /*0150*/  @!P1 LDG.E.EL.128 R4, [R12.64] ;  /* 0x0000000a0c049981 */ /* 0x000ea2000c2e1d00 */
[----:B------:R-:W-:-:S06]  /*0160*/  IMAD.WIDE R14, R14, R15, c[0x0][0x160] ;  /* 0x000058000e0e7625 */ /* 0x000fcc00078e020f */
[----:B------:R-:W3:Y:S01]  /*0170*/  @P0 LDG.E.EL.128 R8, [R14.64] ;  /* 0x0000000a0e080981 */ /* 0x000ee2000c2e1d00 */
[----:B------:R-:W-:Y:S01]  /*0180*/  PLOP3.LUT P1, PT, PT, PT, UP1, 0x80, 0x0 ;  /* 0x000000000000781c */ /* 0x000fe20003f2f018 */
[----:B------:R-:W-:Y:S01]  /*0190*/  UMOV UR6, 0x4 ;  /* 0x0000000400067882 */ /* 0x000fe20000000000 */
[----:B------:R-:W-:Y:S01]  /*01a0*/  PLOP3.LUT P2, PT, PT, PT, UP1, 0x80, 0x0 ;  /* 0x000000000000781c */ /* 0x000fe20003f4f018 */
[----:B------:R-:W-:Y:S01]  /*01b0*/  ULDC.64 UR4, c[0x0][0x180] ;  /* 0x0000600000047ab9 */ /* 0x000fe20000000a00 */
[----:B------:R-:W-:Y:S01]  /*01c0*/  PLOP3.LUT P3, PT, PT, PT, UP1, 0x40, 0x0 ;  /* 0x000000000000781c */ /* 0x000fe20003f6e818 */
[----:B------:R-:W-:Y:S01]  /*01d0*/  UIMAD.WIDE UR4, UR9, UR6, UR4 ;  /* 0x00000006090472a5 */ /* 0x000fe2000f8e0204 */
[----:B------:R-:W-:Y:S01]  /*01e0*/  PLOP3.LUT P4, PT, PT, PT, UP1, 0x40, 0x0 ;  /* 0x000000000000781c */ /* 0x000fe20003f8e818 */
[----:B------:R-:W-:Y:S01]  /*01f0*/  CS2R R26, SRZ ;  /* 0x00000000001a7805 */ /* 0x000fe2000001ff00 */
[----:B------:R-:W-:Y:S01]  /*0200*/  SHF.R.U32.HI R25, RZ, 0x3, R24 ;  /* 0x00000003ff197819 */ /* 0x000fe20000011618 */
[----:B------:R-:W-:Y:S01]  /*0210*/  CS2R R30, SRZ ;  /* 0x00000000001e7805 */ /* 0x000fe2000001ff00 */
[----:B------:R-:W-:Y:S01]  /*0220*/  CS2R R32, SRZ ;  /* 0x0000000000207805 */ /* 0x000fe2000001ff00 */
[----:B------:R-:W-:Y:S01]  /*0230*/  MOV R34, RZ ;  /* 0x000000ff00227202 */ /* 0x000fe20000000f00 */
[----:B------:R-:W-:Y:S01]  /*0240*/  UPLOP3.LUT UP0, UPT, UPT, UPT, UPT, 0x80, 0x0 ;  /* 0x000000000000789c */ /* 0x000fe20003f0f070 */
[----:B------:R-:W-:-:S02]  /*0250*/  LOP3.LUT R25, R25, 0x1c, RZ, 0xc0, !PT ;  /* 0x0000001c19197812 */ /* 0x000fc400078ec0ff */
[----:B------:R-:W-:Y:S02]  /*0260*/  MOV R29, RZ ;  /* 0x000000ff001d7202 */ /* 0x000fe40000000f00 */
[----:B--2---:R-:W-:Y:S02]  /*0270*/  SEL R4, R4, RZ, !P1 ;  /* 0x000000ff04047207 */ /* 0x004fe40004800000 */
[----:B------:R-:W-:Y:S02]  /*0280*/  SEL R5, R5, RZ, !P2 ;  /* 0x000000ff05057207 */ /* 0x000fe40005000000 */
[C---:B------:R-:W-:Y:S01]  /*0290*/  PRMT R2, R4.reuse, 0x7632, R2 ;  /* 0x0000763204027816 */ /* 0x040fe20000000002 */
[----:B------:R-:W-:Y:S01]  /*02a0*/  IMAD.U32 R4, R4, 0x10000, RZ ;  /* 0x0001000004047824 */ /* 0x000fe200078e00ff */
[----:B------:R-:W-:Y:S02]  /*02b0*/  PLOP3.LUT P1, PT, PT, PT, UP1, 0x40, 0x0 ;  /* 0x000000000000781c */ /* 0x000fe40003f2e818 */
[----:B---3--:R-:W-:Y:S01]  /*02c0*/  SEL R12, R8, RZ, P0 ;  /* 0x000000ff080c7207 */ /* 0x008fe20000000000 */
[----:B------:R-:W-:Y:S01]  /*02d0*/  IMAD.U32 R2, R2, 0x10000, RZ ;  /* 0x0001000002027824 */ /* 0x000fe200078e00ff */
[----:B------:R-:W-:Y:S01]  /*02e0*/  SHF.L.U32 R8, R5, 0x10, RZ ;  /* 0x0000001005087819 */ /* 0x000fe200000006ff */
[----:B------:R-:W-:Y:S01]  /*02f0*/  FMUL R4, R4, R4 ;  /* 0x0000000404047220 */ /* 0x000fe20000400000 */
[----:B------:R-:W-:Y:S01]  /*0300*/  PRMT R5, R12, 0x7632, R5 ;  /* 0x000076320c057816 */ /* 0x000fe20000000005 */
[----:B------:R-:W-:Y:S01]  /*0310*/  FMUL R2, R2, R2 ;  /* 0x0000000202027220 */ /* 0x000fe20000400000 */
[----:B------:R-:W-:Y:S01]  /*0320*/  SEL R9, R9, RZ, P0 ;  /* 0x000000ff09097207 */ /* 0x000fe20000000000 */
[----:B------:R-:W-:Y:S01]  /*0330*/  FMUL R8, R8, R8 ;  /* 0x0000000808087220 */ /* 0x000fe20000400000 */
[----:B------:R-:W-:-:S02]  /*0340*/  SHF.L.U32 R13, R5, 0x10, RZ ;  /* 0x00000010050d7819 */ /* 0x000fc400000006ff */
[----:B------:R-:W-:Y:S01]  /*0350*/  FSEL R2, R2, RZ, P1 ;  /* 0x000000ff02027208 */ /* 0x000fe20000800000 */
[----:B------:R-:W-:Y:S01]  /*0360*/  IMAD.U32 R14, R9, 0x10000, RZ ;  /* 0x00010000090e7824 */ /* 0x000fe200078e00ff */
[----:B------:R-:W-:Y:S01]  /*0370*/  PLOP3.LUT P1, PT, PT, PT, UP1, 0x80, 0x0 ;  /* 0x000000000000781c */ /* 0x000fe20003f2f018 */
[----:B------:R-:W-:Y:S01]  /*0380*/  FMUL R13, R13, R13 ;  /* 0x0000000d0d0d7220 */ /* 0x000fe20000400000 */
[----:B------:R-:W-:Y:S01]  /*0390*/  PRMT R5, R5, 0x7632, R5 ;  /* 0x0000763205057816 */ /* 0x000fe20000000005 */
[----:B------:R-:W-:Y:S01]  /*03a0*/  FMUL R14, R14, R14 ;  /* 0x0000000e0e0e7220 */ /* 0x000fe20000400000 */
[----:B------:R-:W-:Y:S02]  /*03b0*/  SHF.L.U32 R12, R12, 0x10, RZ ;  /* 0x000000100c0c7819 */ /* 0x000fe400000006ff */
[----:B------:R-:W-:Y:S01]  /*03c0*/  FSEL R13, R13, -RZ, P0 ;  /* 0x800000ff0d0d7208 */ /* 0x000fe20000000000 */
[----:B------:R-:W-:Y:S01]  /*03d0*/  IMAD.U32 R5, R5, 0x10000, RZ ;  /* 0x0001000005057824 */ /* 0x000fe200078e00ff */
[----:B------:R-:W-:Y:S01]  /*03e0*/  SEL R6, R6, RZ, !P1 ;  /* 0x000000ff06067207 */ /* 0x000fe20004800000 */
[----:B------:R-:W-:Y:S01]  /*03f0*/  FMUL R12, R12, R12 ;  /* 0x0000000c0c0c7220 */ /* 0x000fe20000400000 */
[----:B------:R-:W-:Y:S01]  /*0400*/  SEL R10, R10, RZ, P0 ;  /* 0x000000ff0a0a7207 */ /* 0x000fe20000000000 */
[----:B------:R-:W-:Y:S01]  /*0410*/  FADD R13, R2, R13 ;  /* 0x0000000d020d7221 */ /* 0x000fe20000000000 */
[----:B------:R-:W-:Y:S01]  /*0420*/  FSEL R15, R4, RZ, P3 ;  /* 0x000000ff040f7208 */ /* 0x000fe20001800000 */
[----:B------:R-:W-:Y:S01]  /*0430*/  IMAD.U32 R2, R6, 0x10000, RZ ;  /* 0x0001000006027824 */ /* 0x000fe200078e00ff */
[----:B------:R-:W-:Y:S01]  /*0440*/  PRMT R9, R9, 0x7632, R9 ;  /* 0x0000763209097816 */ /* 0x000fe20000000009 */
[----:B------:R-:W-:Y:S01]  /*0450*/  FMUL R5, R5, R5 ;  /* 0x0000000505057220 */ /* 0x000fe20000400000 */
[----:B------:R-:W-:Y:S01]  /*0460*/  SHF.L.U32 R4, R10, 0x10, RZ ;  /* 0x000000100a047819 */ /* 0x000fe200000006ff */
[----:B------:R-:W-:Y:S01]  /*0470*/  FMUL R2, R2, R2 ;  /* 0x0000000202027220 */ /* 0x000fe20000400000 */
[----:B------:R-:W-:-:S02]  /*0480*/  SHF.L.U32 R9, R9, 0x10, RZ ;  /* 0x0000001009097819 */ /* 0x000fc400000006ff */
[----:B------:R-:W-:Y:S01]  /*0490*/  PLOP3.LUT P1, PT, PT, PT, UP1, 0x40, 0x0 ;  /* 0x000000000000781c */ /* 0x000fe20003f2e818 */
[----:B------:R-:W-:Y:S01]  /*04a0*/  FMUL R4, R4, R4 ;  /* 0x0000000404047220 */ /* 0x000fe20000400000 */
[----:B------:R-:W-:Y:S01]  /*04b0*/  FSEL R12, R12, -RZ, P0 ;  /* 0x800000ff0c0c7208 */ /* 0x000fe20000000000 */
[----:B------:R-:W-:Y:S01]  /*04c0*/  FMUL R9, R9, R9 ;  /* 0x0000000909097220 */ /* 0x000fe20000400000 */
[----:B------:R-:W-:Y:S02]  /*04d0*/  PLOP3.LUT P2, PT, PT, PT, UP1, 0x40, 0x0 ;  /* 0x000000000000781c */ /* 0x000fe40003f4e818 */
[----:B------:R-:W-:Y:S01]  /*04e0*/  FSEL R17, R8, RZ, P4 ;  /* 0x000000ff08117208 */ /* 0x000fe20002000000 */
[----:B------:R-:W-:Y:S01]  /*04f0*/  FADD R12, R15, R12 ;  /* 0x0000000c0f0c7221 */ /* 0x000fe20000000000 */
[----:B------:R-:W-:Y:S02]  /*0500*/  FSEL R8, R5, RZ, P1 ;  /* 0x000000ff05087208 */ /* 0x000fe40000800000 */
[----:B------:R-:W-:Y:S01]  /*0510*/  FSEL R14, R14, -RZ, P0 ;  /* 0x800000ff0e0e7208 */ /* 0x000fe20000000000 */
[----:B------:R-:W-:Y:S01]  /*0520*/  FADD R13, R12, R13 ;  /* 0x0000000d0c0d7221 */ /* 0x000fe20000000000 */
[----:B------:R-:W-:-:S02]  /*0530*/  PLOP3.LUT P1, PT, PT, PT, UP1, 0x80, 0x0 ;  /* 0x000000000000781c */ /* 0x000fc40003f2f018 */
[----:B------:R-:W-:Y:S01]  /*0540*/  PRMT R6, R6, 0x7632, R6 ;  /* 0x0000763206067816 */ /* 0x000fe20000000006 */
[----:B------:R-:W-:Y:S01]  /*0550*/  FADD R14, R17, R14 ;  /* 0x0000000e110e7221 */ /* 0x000fe20000000000 */
[----:B------:R-:W-:Y:S02]  /*0560*/  PRMT R10, R10, 0x7632, R10 ;  /* 0x000076320a0a7816 */ /* 0x000fe4000000000a */
[----:B------:R-:W-:Y:S01]  /*0570*/  FSEL R5, R2, RZ, P2 ;  /* 0x000000ff02057208 */ /* 0x000fe20001000000 */
[----:B------:R-:W-:Y:S01]  /*0580*/  FADD R14, R14, R13 ;  /* 0x0000000d0e0e7221 */ /* 0x000fe20000000000 */
[----:B------:R-:W-:Y:S01]  /*0590*/  FSEL R4, R4, -RZ, P0 ;  /* 0x800000ff04047208 */ /* 0x000fe20000000000 */
[----:B------:R-:W-:Y:S01]  /*05a0*/  IMAD.U32 R10, R10, 0x10000, RZ ;  /* 0x000100000a0a7824 */ /* 0x000fe200078e00ff */
[----:B------:R-:W-:Y:S02]  /*05b0*/  SEL R11, R11, RZ, P0 ;  /* 0x000000ff0b0b7207 */ /* 0x000fe40000000000 */
[----:B------:R-:W-:Y:S01]  /*05c0*/  FSEL R9, R9, -RZ, P0 ;  /* 0x800000ff09097208 */ /* 0x000fe20000000000 */
[----:B------:R-:W-:Y:S01]  /*05d0*/  FADD R5, R5, R4 ;  /* 0x0000000405057221 */ /* 0x000fe20000000000 */
[----:B------:R-:W-:Y:S01]  /*05e0*/  SEL R7, R7, RZ, !P1 ;  /* 0x000000ff07077207 */ /* 0x000fe20004800000 */
[----:B------:R-:W-:Y:S01]  /*05f0*/  IMAD.U32 R4, R11, 0x10000, RZ ;  /* 0x000100000b047824 */ /* 0x000fe200078e00ff */
[----:B------:R-:W-:Y:S01]  /*0600*/  SHF.L.U32 R6, R6, 0x10, RZ ;  /* 0x0000001006067819 */ /* 0x000fe200000006ff */
[----:B------:R-:W-:Y:S01]  /*0610*/  FADD R9, R8, R9 ;  /* 0x0000000908097221 */ /* 0x000fe20000000000 */
[C---:B------:R-:W-:Y:S01]  /*0620*/  PRMT R2, R7.reuse, 0x7632, R2 ;  /* 0x0000763207027816 */ /* 0x040fe20000000002 */
[----:B------:R-:W-:Y:S01]  /*0630*/  IMAD.U32 R7, R7, 0x10000, RZ ;  /* 0x0001000007077824 */ /* 0x000fe200078e00ff */
[----:B------:R-:W-:Y:S01]  /*0640*/  PRMT R11, R11, 0x7632, R11 ;  /* 0x000076320b0b7816 */ /* 0x000fe2000000000b */
[----:B------:R-:W-:Y:S01]  /*0650*/  FMUL R6, R6, R6 ;  /* 0x0000000606067220 */ /* 0x000fe20000400000 */
[----:B------:R-:W-:Y:S01]  /*0660*/  FMUL R10, R10, R10 ;  /* 0x0000000a0a0a7220 */ /* 0x000fe20000400000 */
[----:B------:R-:W-:Y:S01]  /*0670*/  PLOP3.LUT P1, PT, PT, PT, UP1, 0x40, 0x0 ;  /* 0x000000000000781c */ /* 0x000fe20003f2e818 */
[----:B------:R-:W-:Y:S01]  /*0680*/  FADD R14, R9, R14 ;  /* 0x0000000e090e7221 */ /* 0x000fe20000000000 */
[----:B------:R-:W-:Y:S01]  /*0690*/  SHF.L.U32 R2, R2, 0x10, RZ ;  /* 0x0000001002027819 */ /* 0x000fe200000006ff */
[----:B------:R-:W-:Y:S01]  /*06a0*/  FMUL R7, R7, R7 ;  /* 0x0000000707077220 */ /* 0x000fe20000400000 */
[----:B------:R-:W-:Y:S01]  /*06b0*/  SHF.L.U32 R11, R11, 0x10, RZ ;  /* 0x000000100b0b7819 */ /* 0x000fe200000006ff */
[----:B------:R-:W-:Y:S01]  /*06c0*/  FMUL R4, R4, R4 ;  /* 0x0000000404047220 */ /* 0x000fe20000400000 */
[----:B------:R-:W-:Y:S01]  /*06d0*/  PLOP3.LUT P2, PT, PT, PT, UP1, 0x40, 0x0 ;  /* 0x000000000000781c */ /* 0x000fe20003f4e818 */
[----:B------:R-:W-:Y:S01]  /*06e0*/  FMUL R2, R2, R2 ;  /* 0x0000000202027220 */ /* 0x000fe20000400000 */
[----:B------:R-:W-:Y:S01]  /*06f0*/  FSEL R9, R6, RZ, P1 ;  /* 0x000000ff06097208 */ /* 0x000fe20000800000 */
[----:B------:R-:W-:Y:S01]  /*0700*/  FMUL R11, R11, R11 ;  /* 0x0000000b0b0b7220 */ /* 0x000fe20000400000 */
[----:B------:R-:W-:Y:S01]  /*0710*/  FSEL R10, R10, -RZ, P0 ;  /* 0x800000ff0a0a7208 */ /* 0x000fe20000000000 */
[----:B------:R-:W-:Y:S01]  /*0720*/  FADD R5, R5, R14 ;  /* 0x0000000e05057221 */ /* 0x000fe20000000000 */
[----:B------:R-:W-:-:S02]  /*0730*/  PLOP3.LUT P3, PT, PT, PT, UP1, 0x40, 0x0 ;  /* 0x000000000000781c */ /* 0x000fc40003f6e818 */
[----:B------:R-:W-:Y:S01]  /*0740*/  FSEL R7, R7, RZ, P2 ;  /* 0x000000ff07077208 */ /* 0x000fe20001000000 */
[----:B------:R-:W-:Y:S01]  /*0750*/  FADD R10, R9, R10 ;  /* 0x0000000a090a7221 */ /* 0x000fe20000000000 */
[----:B------:R-:W-:Y:S02]  /*0760*/  FSEL R4, R4, -RZ, P0 ;  /* 0x800000ff04047208 */ /* 0x000fe40000000000 */
[----:B------:R-:W-:Y:S01]  /*0770*/  FSEL R2, R2, RZ, P3 ;  /* 0x000000ff02027208 */ /* 0x000fe20001800000 */
[----:B------:R-:W-:Y:S01]  /*0780*/  FADD R5, R10, R5 ;  /* 0x000000050a057221 */ /* 0x000fe20000000000 */
[----:B------:R-:W-:Y:S01]  /*0790*/  FSEL R11, R11, -RZ, P0 ;  /* 0x800000ff0b0b7208 */ /* 0x000fe20000000000 */
[----:B------:R-:W-:Y:S01]  /*07a0*/  FADD R4, R7, R4 ;  /* 0x0000000407047221 */ /* 0x000fe20000000000 */
[C---:B------:R-:W-:Y:S02]  /*07b0*/  LOP3.LUT P2, RZ, R24.reuse, 0x1f, RZ, 0xc0, !PT ;  /* 0x0000001f18ff7812 */ /* 0x040fe4000784c0ff */
[----:B------:R-:W-:Y:S01]  /*07c0*/  ISETP.GE.AND P3, PT, R24, 0x8, PT ;  /* 0x000000081800780c */ /* 0x000fe20003f66270 */
[----:B------:R-:W-:Y:S01]  /*07d0*/  FADD R11, R2, R11 ;  /* 0x0000000b020b7221 */ /* 0x000fe20000000000 */
[----:B------:R-:W-:Y:S01]  /*07e0*/  FADD R4, R4, R5 ;  /* 0x0000000504047221 */ /* 0x000fe20000000000 */
[----:B------:R-:W-:-:S02]  /*07f0*/  LOP3.LUT P0, RZ, R24, 0x7, RZ, 0xc0, !PT ;  /* 0x0000000718ff7812 */ /* 0x000fc4000780c0ff */
[----:B------:R-:W-:Y:S01]  /*0800*/  PLOP3.LUT P1, PT, PT, PT, UP1, 0x40, 0x0 ;  /* 0x000000000000781c */ /* 0x000fe20003f2e818 */
[----:B------:R-:W-:Y:S01]  /*0810*/  FADD R4, R11, R4 ;  /* 0x000000040b047221 */ /* 0x000fe20000000000 */
[----:B------:R-:W-:Y:S02]  /*0820*/  ISETP.LT.AND P0, PT, R24, 0x8, !P0 ;  /* 0x000000081800780c */ /* 0x000fe40004701270 */
[----:B------:R-:W-:Y:S02]  /*0830*/  ISETP.EQ.AND P1, PT, R28, RZ, P1 ;  /* 0x000000ff1c00720c */ /* 0x000fe40000f22270 */
[----:B------:R-:W0:Y:S02]  /*0840*/  SHFL.BFLY PT, R5, R4, 0x10, 0x1f ;  /* 0x0e001f0004057f89 */ /* 0x000e2400000e0000 */
[----:B0-----:R-:W-:-:S05]  /*0850*/  FADD R5, R4, R5 ;  /* 0x0000000504057221 */ /* 0x001fca0000000000 */
        /* <DEDUP_REMOVED lines=8> */
[----:B------:R-:W-:Y:S04]  /*08e0*/  @!P2 STS [R25], R4 ;  /* 0x000000041900a388 */ /* 0x000fe80000000800 */
[----:B------:R-:W-:Y:S06]  /*08f0*/  BAR.SYNC 0x0 ;  /* 0x0000000000007b1d */ /* 0x000fec0000000000 */
[----:B------:R-:W0:Y:S04]  /*0900*/  @!P3 LDS R0, [R24.X4] ;  /* 0x000000001800b984 */ /* 0x000e280000004800 */
[----:B0-----:R-:W0:Y:S02]  /*0910*/  SHFL.BFLY PT, R5, R0, 0x4, 0x1f ;  /* 0x0c801f0000057f89 */ /* 0x001e2400000e0000 */
[----:B0-----:R-:W-:-:S05]  /*0920*/  FADD R5, R0, R5 ;  /* 0x0000000500057221 */ /* 0x001fca0000000000 */
[----:B------:R-:W0:Y:S02]  /*0930*/  SHFL.BFLY PT, R2, R5, 0x2, 0x1f ;  /* 0x0c401f0005027f89 */ /* 0x000e2400000e0000 */
[----:B0-----:R-:W-:Y:S01]  /*0940*/  FADD R2, R5, R2 ;  /* 0x0000000205027221 */ /* 0x001fe20000000000 */
[----:B------:R-:W-:-:S04]  /*0950*/  IMAD.MOV.U32 R5, RZ, RZ, 0x39e38e39 ;  /* 0x39e38e39ff057424 */ /* 0x000fc800078e00ff */
[----:B------:R-:W0:Y:S02]  /*0960*/  SHFL.BFLY PT, R7, R2, 0x1, 0x1f ;  /* 0x0c201f0002077f89 */ /* 0x000e2400000e0000 */
[----:B0-----:R-:W-:Y:S01]  /*0970*/  FADD R7, R2, R7 ;  /* 0x0000000702077221 */ /* 0x001fe20000000000 */
[----:B------:R-:W-:-:S04]  /*0980*/  IADD3 R2, R3, 0x4, RZ ;  /* 0x0000000403027810 */ /* 0x000fc80007ffe0ff */
[----:B------:R-:W-:Y:S04]  /*0990*/  @P0 STS [R24.X4], R7 ;  /* 0x0000000718000388 */ /* 0x000fe80000004800 */
[----:B------:R-:W-:Y:S06]  /*09a0*/  BAR.SYNC 0x0 ;  /* 0x0000000000007b1d */ /* 0x000fec0000000000 */
[----:B------:R-:W0:Y:S04]  /*09b0*/  LDS R4, [RZ] ;  /* 0x00000000ff047984 */ /* 0x000e280000000800 */
[----:B------:R-:W-:Y:S06]  /*09c0*/  BAR.SYNC 0x0 ;  /* 0x0000000000007b1d */ /* 0x000fec0000000000 */
[----:B0-----:R-:W-:Y:S01]  /*09d0*/  STS [RZ], R4 ;  /* 0x00000004ff007388 */ /* 0x001fe20000000800 */
[----:B------:R-:W-:Y:S01]  /*09e0*/  FFMA R0, R4, R5, 9.9999997473787516356e-06 ;  /* 0x3727c5ac04007423 */ /* 0x000fe20000000005 */
[----:B------:R-:W-:Y:S01]  /*09f0*/  IMAD.U32 R5, RZ, RZ, UR5 ;  /* 0x00000005ff057e24 */ /* 0x000fe2000f8e00ff */
[----:B------:R-:W-:Y:S01]  /*0a00*/  USHF.R.S32.HI UR5, URZ, 0x1f, UR9 ;  /* 0x0000001f3f057899 */ /* 0x000fe20008011409 */
[----:B------:R-:W-:Y:S06]  /*0a10*/  BAR.SYNC 0x0 ;  /* 0x0000000000007b1d */ /* 0x000fec0000000000 */
[----:B------:R-:W0:Y:S01]  /*0a20*/  LDS R9, [RZ] ;  /* 0x00000000ff097984 */ /* 0x000e220000000800 */
[----:B------:R-:W-:Y:S01]  /*0a30*/  MOV R4, UR4 ;  /* 0x0000000400047c02 */ /* 0x000fe20008000f00 */
[----:B------:R-:W1:Y:S01]  /*0a40*/  MUFU.RSQ R0, R0 ;  /* 0x0000000000007308 */ /* 0x000e620000001400 */
[----:B------:R-:W-:Y:S01]  /*0a50*/  UMOV UR4, URZ ;  /* 0x0000003f00047c82 */ /* 0x000fe20008000000 */
[----:B-1----:R1:W2:Y:S02]  /*0a60*/  R2UR UR8, R0 ;  /* 0x00000000000873c2 */ /* 0x0022a400000e0000 */
[----:B-1----:R-:W-:Y:S01]  /*0a70*/  IMAD.SHL.U32 R0, R28, 0x4, RZ ;  /* 0x000000041c007824 */ /* 0x002fe200078e00ff */
[----:B0-2---:R0:W-:Y:S05]  /*0a80*/  @P1 STG.E [R4.64], R9 ;  /* 0x0000000904001986 */ /* 0x0051ea000c10190a */
.L_x_0:
[C---:B------:R-:W-:Y:S01]  /*0a90*/  LOP3.LUT R20, R3.reuse, UR4, RZ, 0xfc, !PT ;  /* 0x0000000403147c12 */ /* 0x040fe2000f8efcff */
[----:B------:R-:W-:Y:S01]  /*0aa0*/  IMAD.U32 R7, RZ, RZ, UR9 ;  /* 0x00000009ff077e24 */ /* 0x000fe2000f8e00ff */
[----:B0-----:R-:W-:Y:S01]  /*0ab0*/  IADD3 R4, P5, R3, UR4, RZ ;  /* 0x0000000403047c10 */ /* 0x001fe2000ffbe0ff */
[----:B------:R-:W-:Y:S01]  /*0ac0*/  CS2R R8, SRZ ;  /* 0x0000000000087805 */ /* 0x000fe2000001ff00 */
[----:B------:R-:W-:Y:S01]  /*0ad0*/  MOV R6, UR9 ;  /* 0x0000000900067c02 */ /* 0x000fe20008000f00 */
[----:B------:R-:W-:Y:S01]  /*0ae0*/  IMAD R36, R7, 0x900, R20 ;  /* 0x0000090007247824 */ /* 0x000fe200078e0214 */
[----:B------:R-:W-:Y:S01]  /*0af0*/  ISETP.GE.U32.AND P4, PT, R20, 0x900, PT ;  /* 0x000009001400780c */ /* 0x000fe20003f86070 */
[----:B------:R-:W-:Y:S01]  /*0b00*/  CS2R R10, SRZ ;  /* 0x00000000000a7805 */ /* 0x000fe2000001ff00 */
[----:B------:R-:W-:-:S02]  /*0b10*/  IADD3.X R5, RZ, RZ, RZ, P5, !PT ;  /* 0x000000ffff057210 */ /* 0x000fc40002ffe4ff */
[----:B------:R-:W-:Y:S02]  /*0b20*/  ISETP.LT.AND P5, PT, R6, 0x200, !P4 ;  /* 0x000002000600780c */ /* 0x000fe400067a1270 */
[C---:B------:R-:W-:Y:S01]  /*0b30*/  LEA R18, P6, R4.reuse, c[0x0][0x168], 0x2 ;  /* 0x00005a0004127a11 */ /* 0x040fe200078c10ff */
[----:B------:R-:W-:Y:S01]  /*0b40*/  CS2R R6, SRZ ;  /* 0x0000000000067805 */ /* 0x000fe2000001ff00 */
[----:B------:R-:W-:Y:S02]  /*0b50*/  MOV R17, 0x2 ;  /* 0x0000000200117802 */ /* 0x000fe40000000f00 */
[----:B------:R-:W-:Y:S02]  /*0b60*/  LEA.HI.X R19, R4, c[0x0][0x16c], R5, 0x2, P6 ;  /* 0x00005b0004137a11 */ /* 0x000fe400030f1405 */
[----:B------:R-:W-:Y:S01]  /*0b70*/  CS2R R4, SRZ ;  /* 0x0000000000047805 */ /* 0x000fe2000001ff00 */
[----:B------:R-:W-:Y:S01]  /*0b80*/  LOP3.LUT R12, R2, UR4, RZ, 0xfc, !PT ;  /* 0x00000004020c7c12 */ /* 0x000fe2000f8efcff */
[----:B------:R-:W-:Y:S01]  /*0b90*/  IMAD.WIDE R16, R36, R17, c[0x0][0x160] ;  /* 0x0000580024107625 */ /* 0x000fe200078e0211 */
[----:B------:R-:W-:-:S03]  /*0ba0*/  MOV R13, UR9 ;  /* 0x00000009000d7c02 */ /* 0x000fc60008000f00 */
[----:B------:R-:W-:Y:S01]  /*0bb0*/  IMAD.MOV.U32 R21, RZ, RZ, 0x4 ;  /* 0x00000004ff157424 */ /* 0x000fe200078e00ff */
[----:B------:R-:W2:Y:S01]  /*0bc0*/  @P5 LDG.E.EL.128 R4, [R16.64] ;  /* 0x0000000a10045981 */ /* 0x000ea2000c2e1d00 */
[----:B------:R-:W-:Y:S01]  /*0bd0*/  IMAD R22, R13, 0x900, R12 ;  /* 0x000009000d167824 */ /* 0x000fe200078e020c */
[----:B------:R-:W-:Y:S01]  /*0be0*/  CS2R R14, SRZ ;  /* 0x00000000000e7805 */ /* 0x000fe2000001ff00 */
[----:B------:R-:W-:Y:S01]  /*0bf0*/  CS2R R12, SRZ ;  /* 0x00000000000c7805 */ /* 0x000fe2000001ff00 */
[----:B------:R0:W3:Y:S01]  /*0c00*/  @!P4 LDG.E.EL.128 R8, [R18.64+0x10] ;  /* 0x0000100a1208c981 */ /* 0x0000e2000c2e1d00 */
[----:B------:R-:W-:-:S05]  /*0c10*/  IMAD.WIDE R22, R22, R21, c[0x0][0x170] ;  /* 0x00005c0016167625 */ /* 0x000fca00078e0215 */
[----:B------:R1:W4:Y:S01]  /*0c20*/  @P5 LDG.E.EL.128 R12, [R22.64] ;  /* 0x0000000a160c5981 */ /* 0x000322000c2e1d00 */
[----:B0-----:R-:W-:Y:S01]  /*0c30*/  CS2R R18, SRZ ;  /* 0x0000000000127805 */ /* 0x001fe2000001ff00 */
[----:B-1----:R-:W-:Y:S01]  /*0c40*/  IMAD.WIDE.U32 R22, R20, R21, c[0x0][0x168] ;  /* 0x00005a0014167625 */ /* 0x002fe200078e0015 */
[----:B--2---:R-:W-:-:S04]  /*0c50*/  SEL R35, R6, RZ, P5 ;  /* 0x000000ff06237207 */ /* 0x004fc80002800000 */
[----:B------:R-:W-:Y:S02]  /*0c60*/  SHF.L.U32 R6, R35, 0x10, RZ ;  /* 0x0000001023067819 */ /* 0x000fe400000006ff */
[----:B---3--:R-:W-:-:S03]  /*0c70*/  SEL R16, R8, RZ, !P4 ;  /* 0x000000ff08107207 */ /* 0x008fc60006000000 */
[----:B------:R-:W-:Y:S01]  /*0c80*/  FMUL R17, R6, UR8 ;  /* 0x0000000806117c20 */ /* 0x000fe20008400000 */
[----:B----4-:R-:W-:Y:S01]  /*0c90*/  SEL R8, R12, RZ, P5 ;  /* 0x000000ff0c087207 */ /* 0x010fe20002800000 */
[----:B------:R-:W-:Y:S01]  /*0ca0*/  FADD R6, R16, 1 ;  /* 0x3f80000010067421 */ /* 0x000fe20000000000 */
[----:B------:R-:W-:-:S03]  /*0cb0*/  SEL R12, R7, RZ, P5 ;  /* 0x000000ff070c7207 */ /* 0x000fc60002800000 */
[----:B------:R-:W-:Y:S01]  /*0cc0*/  FFMA R8, R17, R6, R8 ;  /* 0x0000000611087223 */ /* 0x000fe20000000008 */
[----:B------:R-:W-:Y:S02]  /*0cd0*/  SHF.L.U32 R7, R12, 0x10, RZ ;  /* 0x000000100c077819 */ /* 0x000fe400000006ff */
[----:B------:R-:W-:Y:S01]  /*0ce0*/  SEL R6, R10, RZ, !P4 ;  /* 0x000000ff0a067207 */ /* 0x000fe20006000000 */
[----:B------:R-:W-:Y:S01]  /*0cf0*/  CS2R R16, SRZ ;  /* 0x0000000000107805 */ /* 0x000fe2000001ff00 */
[----:B------:R-:W-:Y:S01]  /*0d00*/  SEL R10, R14, RZ, P5 ;  /* 0x000000ff0e0a7207 */ /* 0x000fe20002800000 */
[----:B------:R-:W-:Y:S02]  /*0d10*/  FMUL R7, R7, UR8 ;  /* 0x0000000807077c20 */ /* 0x000fe40008400000 */
[----:B------:R-:W-:Y:S02]  /*0d20*/  FADD R6, R6, 1 ;  /* 0x3f80000006067421 */ /* 0x000fe40000000000 */
[----:B------:R0:W2:Y:S02]  /*0d30*/  @!P4 LDG.E.EL.128 R16, [R22.64] ;  /* 0x0000000a1610c981 */ /* 0x0000a4000c2e1d00 */
[----:B------:R-:W-:Y:S01]  /*0d40*/  FFMA R10, R7, R6, R10 ;  /* 0x00000006070a7223 */ /* 0x000fe2000000000a */
[----:B------:R-:W-:-:S02]  /*0d50*/  IMAD.WIDE R6, R36, R21, c[0x0][0x170] ;  /* 0x00005c0024067625 */ /* 0x000fc400078e0215 */
[----:B------:R-:W-:Y:S01]  /*0d60*/  CS2R R20, SRZ ;  /* 0x0000000000147805 */ /* 0x000fe2000001ff00 */
[----:B0-----:R-:W-:-:S06]  /*0d70*/  CS2R R22, SRZ ;  /* 0x0000000000167805 */ /* 0x001fcc000001ff00 */
[----:B------:R0:W3:Y:S01]  /*0d80*/  @P5 LDG.E.EL.128 R20, [R6.64] ;  /* 0x0000000a06145981 */ /* 0x0000e2000c2e1d00 */
[----:B------:R-:W-:Y:S02]  /*0d90*/  PRMT R12, R12, 0x7632, R12 ;  /* 0x000076320c0c7816 */ /* 0x000fe4000000000c */
[----:B------:R-:W-:-:S03]  /*0da0*/  SEL R11, R11, RZ, !P4 ;  /* 0x000000ff0b0b7207 */ /* 0x000fc60006000000 */
[----:B------:R-:W-:Y:S01]  /*0db0*/  IMAD.U32 R12, R12, 0x10000, RZ ;  /* 0x000100000c0c7824 */ /* 0x000fe200078e00ff */
[----:B------:R-:W-:Y:S01]  /*0dc0*/  SEL R15, R15, RZ, P5 ;  /* 0x000000ff0f0f7207 */ /* 0x000fe20002800000 */
[----:B------:R-:W-:Y:S02]  /*0dd0*/  FADD R11, R11, 1 ;  /* 0x3f8000000b0b7421 */ /* 0x000fe40000000000 */
[----:B------:R-:W-:Y:S01]  /*0de0*/  FMUL R12, R12, UR8 ;  /* 0x000000080c0c7c20 */ /* 0x000fe20008400000 */
[----:B------:R-:W-:Y:S01]  /*0df0*/  SEL R9, R9, RZ, !P4 ;  /* 0x000000ff09097207 */ /* 0x000fe20006000000 */
[----:B0-----:R-:W-:Y:S01]  /*0e00*/  FMUL R6, R8, R8 ;  /* 0x0000000808067220 */ /* 0x001fe20000400000 */
[----:B------:R-:W-:Y:S01]  /*0e10*/  PRMT R35, R35, 0x7632, R35 ;  /* 0x0000763223237816 */ /* 0x000fe20000000023 */
[----:B------:R-:W-:Y:S01]  /*0e20*/  FFMA R11, R12, R11, R15 ;  /* 0x0000000b0c0b7223 */ /* 0x000fe2000000000f */
[----:B------:R-:W-:Y:S01]  /*0e30*/  FMUL R10, R10, R10 ;  /* 0x0000000a0a0a7220 */ /* 0x000fe20000400000 */
[----:B------:R-:W-:Y:S01]  /*0e40*/  FADD R7, R9, 1 ;  /* 0x3f80000009077421 */ /* 0x000fe20000000000 */
[----:B------:R-:W-:Y:S01]  /*0e50*/  SHF.L.U32 R35, R35, 0x10, RZ ;  /* 0x0000001023237819 */ /* 0x000fe200000006ff */
[----:B------:R-:W-:Y:S01]  /*0e60*/  FMUL R11, R11, R11 ;  /* 0x0000000b0b0b7220 */ /* 0x000fe20000400000 */
[----:B------:R-:W-:-:S02]  /*0e70*/  FSEL R9, R6, -RZ, P5 ;  /* 0x800000ff06097208 */ /* 0x000fc40002800000 */
[----:B------:R-:W-:Y:S02]  /*0e80*/  SEL R4, R4, RZ, P5 ;  /* 0x000000ff04047207 */ /* 0x000fe40002800000 */
[----:B------:R-:W-:Y:S01]  /*0e90*/  SEL R6, R5, RZ, P5 ;  /* 0x000000ff05067207 */ /* 0x000fe20002800000 */
[----:B------:R-:W-:Y:S01]  /*0ea0*/  FMUL R8, R35, UR8 ;  /* 0x0000000823087c20 */ /* 0x000fe20008400000 */
[----:B------:R-:W-:Y:S02]  /*0eb0*/  SEL R13, R13, RZ, P5 ;  /* 0x000000ff0d0d7207 */ /* 0x000fe40002800000 */
[----:B------:R-:W-:Y:S01]  /*0ec0*/  FSEL R15, R10, -RZ, P5 ;  /* 0x800000ff0a0f7208 */ /* 0x000fe20002800000 */
[----:B------:R-:W-:Y:S01]  /*0ed0*/  FADD R32, R9, R32 ;  /* 0x0000002009207221 */ /* 0x000fe20000000000 */
[----:B------:R-:W-:Y:S02]  /*0ee0*/  FSEL R10, R11, -RZ, P5 ;  /* 0x800000ff0b0a7208 */ /* 0x000fe40002800000 */
[----:B------:R-:W-:-:S02]  /*0ef0*/  PRMT R9, R4, 0x7632, R9 ;  /* 0x0000763204097816 */ /* 0x000fc40000000009 */
[----:B------:R-:W-:Y:S01]  /*0f00*/  PRMT R11, R6, 0x7632, R11 ;  /* 0x00007632060b7816 */ /* 0x000fe2000000000b */
[----:B------:R-:W-:Y:S01]  /*0f10*/  FFMA R5, R8, R7, R13 ;  /* 0x0000000708057223 */ /* 0x000fe2000000000d */
[----:B------:R-:W-:Y:S01]  /*0f20*/  FADD R29, R10, R29 ;  /* 0x0000001d0a1d7221 */ /* 0x000fe20000000000 */
[----:B------:R-:W-:Y:S01]  /*0f30*/  SHF.L.U32 R4, R4, 0x10, RZ ;  /* 0x0000001004047819 */ /* 0x000fe200000006ff */
[----:B------:R-:W-:Y:S01]  /*0f40*/  IMAD.U32 R12, R6, 0x10000, RZ ;  /* 0x00010000060c7824 */ /* 0x000fe200078e00ff */
[----:B------:R-:W-:Y:S02]  /*0f50*/  SHF.L.U32 R6, R9, 0x10, RZ ;  /* 0x0000001009067819 */ /* 0x000fe400000006ff */
[----:B------:R-:W-:Y:S01]  /*0f60*/  SHF.L.U32 R13, R11, 0x10, RZ ;  /* 0x000000100b0d7819 */ /* 0x000fe200000006ff */
[----:B------:R-:W-:Y:S01]  /*0f70*/  FMUL R11, R4, UR8 ;  /* 0x00000008040b7c20 */ /* 0x000fe20008400000 */
[----:B------:R-:W-:Y:S01]  /*0f80*/  FMUL R9, R12, UR8 ;  /* 0x000000080c097c20 */ /* 0x000fe20008400000 */
[----:B------:R-:W-:-:S02]  /*0f90*/  FMUL R6, R6, UR8 ;  /* 0x0000000806067c20 */ /* 0x000fc40008400000 */
[----:B------:R-:W-:Y:S01]  /*0fa0*/  FMUL R4, R13, UR8 ;  /* 0x000000080d047c20 */ /* 0x000fe20008400000 */
[----:B------:R-:W-:Y:S01]  /*0fb0*/  FMUL R5, R5, R5 ;  /* 0x0000000505057220 */ /* 0x000fe20000400000 */
[----:B------:R-:W-:Y:S01]  /*0fc0*/  UMOV UR4, 0x800 ;  /* 0x0000080000047882 */ /* 0x000fe20000000000 */
[----:B------:R-:W-:Y:S01]  /*0fd0*/  FADD R34, R15, R34 ;  /* 0x000000220f227221 */ /* 0x000fe20000000000 */
[----:B--2---:R-:W-:Y:S02]  /*0fe0*/  SEL R7, R18, RZ, !P4 ;  /* 0x000000ff12077207 */ /* 0x004fe40006000000 */
[----:B------:R-:W-:Y:S02]  /*0ff0*/  SEL R16, R16, RZ, !P4 ;  /* 0x000000ff10107207 */ /* 0x000fe40006000000 */
[----:B------:R-:W-:Y:S02]  /*1000*/  SEL R10, R17, RZ, !P4 ;  /* 0x000000ff110a7207 */ /* 0x000fe40006000000 */
[----:B------:R-:W-:Y:S01]  /*1010*/  SEL R8, R19, RZ, !P4 ;  /* 0x000000ff13087207 */ /* 0x000fe20006000000 */
[----:B------:R-:W-:Y:S01]  /*1020*/  FADD R7, R7, 1 ;  /* 0x3f80000007077421 */ /* 0x000fe20000000000 */
[----:B------:R-:W-:Y:S01]  /*1030*/  FADD R16, R16, 1 ;  /* 0x3f80000010107421 */ /* 0x000fe20000000000 */
[----:B------:R-:W-:-:S02]  /*1040*/  FADD R10, R10, 1 ;  /* 0x3f8000000a0a7421 */ /* 0x000fc40000000000 */
[----:B------:R-:W-:Y:S01]  /*1050*/  FADD R8, R8, 1 ;  /* 0x3f80000008087421 */ /* 0x000fe20000000000 */
[----:B---3--:R-:W-:Y:S02]  /*1060*/  SEL R22, R22, RZ, P5 ;  /* 0x000000ff16167207 */ /* 0x008fe40002800000 */
[----:B------:R-:W-:Y:S02]  /*1070*/  SEL R20, R20, RZ, P5 ;  /* 0x000000ff14147207 */ /* 0x000fe40002800000 */
[----:B------:R-:W-:Y:S02]  /*1080*/  SEL R21, R21, RZ, P5 ;  /* 0x000000ff15157207 */ /* 0x000fe40002800000 */
[----:B------:R-:W-:Y:S01]  /*1090*/  SEL R23, R23, RZ, P5 ;  /* 0x000000ff17177207 */ /* 0x000fe20002800000 */
[----:B------:R-:W-:Y:S01]  /*10a0*/  FFMA R7, R9, R7, R22 ;  /* 0x0000000709077223 */ /* 0x000fe20000000016 */
[----:B------:R-:W-:Y:S01]  /*10b0*/  PLOP3.LUT P4, PT, PT, PT, UP0, 0x80, 0x0 ;  /* 0x000000000000781c */ /* 0x000fe20003f8f008 */
[----:B------:R-:W-:Y:S01]  /*10c0*/  FFMA R11, R11, R16, R20 ;  /* 0x000000100b0b7223 */ /* 0x000fe20000000014 */
[----:B------:R-:W-:Y:S01]  /*10d0*/  FFMA R6, R6, R10, R21 ;  /* 0x0000000a06067223 */ /* 0x000fe20000000015 */
[----:B------:R-:W-:Y:S01]  /*10e0*/  FFMA R4, R4, R8, R23 ;  /* 0x0000000804047223 */ /* 0x000fe20000000017 */
[----:B------:R-:W-:Y:S01]  /*10f0*/  FMUL R7, R7, R7 ;  /* 0x0000000707077220 */ /* 0x000fe20000400000 */
[----:B------:R-:W-:Y:S01]  /*1100*/  FMUL R11, R11, R11 ;  /* 0x0000000b0b0b7220 */ /* 0x000fe20000400000 */
[----:B------:R-:W-:Y:S01]  /*1110*/  FMUL R6, R6, R6 ;  /* 0x0000000606067220 */ /* 0x000fe20000400000 */
[----:B------:R-:W-:Y:S01]  /*1120*/  FMUL R4, R4, R4 ;  /* 0x0000000404047220 */ /* 0x000fe20000400000 */
[----:B------:R-:W-:-:S02]  /*1130*/  FSEL R8, R5, -RZ, P5 ;  /* 0x800000ff05087208 */ /* 0x000fc40002800000 */
[----:B------:R-:W-:Y:S02]  /*1140*/  FSEL R12, R7, -RZ, P5 ;  /* 0x800000ff070c7208 */ /* 0x000fe40002800000 */
[----:B------:R-:W-:Y:S02]  /*1150*/  FSEL R10, R11, -RZ, P5 ;  /* 0x800000ff0b0a7208 */ /* 0x000fe40002800000 */
[----:B------:R-:W-:Y:S02]  /*1160*/  FSEL R7, R4, -RZ, P5 ;  /* 0x800000ff04077208 */ /* 0x000fe40002800000 */
[----:B------:R-:W-:Y:S01]  /*1170*/  FSEL R5, R6, -RZ, P5 ;  /* 0x800000ff06057208 */ /* 0x000fe20002800000 */
[----:B------:R-:W-:Y:S01]  /*1180*/  UPLOP3.LUT UP0, UPT, UPT, UPT, UPT, 0x40, 0x0 ;  /* 0x000000000000789c */ /* 0x000fe20003f0e870 */
[----:B------:R-:W-:Y:S01]  /*1190*/  FADD R33, R8, R33 ;  /* 0x0000002108217221 */ /* 0x000fe20000000000 */
[----:B------:R-:W-:Y:S01]  /*11a0*/  FADD R31, R12, R31 ;  /* 0x0000001f0c1f7221 */ /* 0x000fe20000000000 */
[----:B------:R-:W-:Y:S01]  /*11b0*/  FADD R27, R10, R27 ;  /* 0x0000001b0a1b7221 */ /* 0x000fe20000000000 */
[----:B------:R-:W-:Y:S01]  /*11c0*/  FADD R26, R7, R26 ;  /* 0x0000001a071a7221 */ /* 0x000fe20000000000 */
[----:B------:R-:W-:Y:S01]  /*11d0*/  FADD R30, R5, R30 ;  /* 0x0000001e051e7221 */ /* 0x000fe20000000000 */
[----:B------:R-:W-:Y:S05]  /*11e0*/  @P4 BRA `(.L_x_0) ;  /* 0xfffff8a000004947 */ /* 0x000fea000383ffff */
[----:B------:R-:W-:Y:S01]  /*11f0*/  FADD R30, R27, R30 ;  /* 0x0000001e1b1e7221 */ /* 0x000fe20000000000 */
[----:B------:R-:W-:Y:S06]  /*1200*/  BAR.SYNC 0x0 ;  /* 0x0000000000007b1d */ /* 0x000fec0000000000 */
[----:B------:R-:W-:Y:S01]  /*1210*/  FADD R31, R31, R30 ;  /* 0x0000001e1f1f7221 */ /* 0x000fe20000000000 */
[----:B------:R-:W-:-:S02]  /*1220*/  ULDC.64 UR6, c[0x0][0x188] ;  /* 0x0000620000067ab9 */ /* 0x000fc40000000a00 */
[----:B------:R-:W-:Y:S01]  /*1230*/  ULEA UR4, UP0, UR9, UR6, 0x2 ;  /* 0x0000000609047291 */ /* 0x000fe2000f80103f */
[----:B------:R-:W-:-:S03]  /*1240*/  FADD R31, R26, R31 ;  /* 0x0000001f1a1f7221 */ /* 0x000fc60000000000 */
[----:B------:R-:W-:Y:S01]  /*1250*/  ULEA.HI.X UR5, UR9, UR7, UR5, 0x2, UP0 ;  /* 0x0000000709057291 */ /* 0x000fe200080f1405 */
[----:B------:R-:W-:Y:S01]  /*1260*/  FADD R32, R32, R31 ;  /* 0x0000001f20207221 */ /* 0x000fe20000000000 */
[----:B------:R-:W-:-:S03]  /*1270*/  UPLOP3.LUT UP0, UPT, UPT, UPT, UPT, 0x80, 0x0 ;  /* 0x000000000000789c */ /* 0x000fc60003f0f070 */
[----:B------:R-:W-:-:S04]  /*1280*/  FADD R33, R33, R32 ;  /* 0x0000002021217221 */ /* 0x000fc80000000000 */
[----:B------:R-:W-:Y:S01]  /*1290*/  FADD R34, R34, R33 ;  /* 0x0000002122227221 */ /* 0x000fe20000000000 */
[----:B------:R-:W-:-:S03]  /*12a0*/  IMAD.SHL.U32 R33, R28, 0x20, RZ ;  /* 0x000000201c217824 */ /* 0x000fc600078e00ff */
[----:B------:R-:W-:-:S05]  /*12b0*/  FADD R34, R29, R34 ;  /* 0x000000221d227221 */ /* 0x000fca0000000000 */
[----:B------:R-:W0:Y:S02]  /*12c0*/  SHFL.BFLY PT, R5, R34, 0x10, 0x1f ;  /* 0x0e001f0022057f89 */ /* 0x000e2400000e0000 */
[----:B0-----:R-:W-:Y:S01]  /*12d0*/  FADD R5, R34, R5 ;  /* 0x0000000522057221 */ /* 0x001fe20000000000 */
[----:B------:R-:W-:-:S04]  /*12e0*/  IADD3 R34, R0, 0x400, RZ ;  /* 0x0000040000227810 */ /* 0x000fc80007ffe0ff */
        /* <DEDUP_REMOVED lines=15> */
[----:B------:R-:W-:-:S04]  /*13e0*/  MOV R5, UR5 ;  /* 0x0000000500057c02 */ /* 0x000fc80008000f00 */
[----:B------:R-:W0:Y:S02]  /*13f0*/  SHFL.BFLY PT, R7, R4, 0x1, 0x1f ;  /* 0x0c201f0004077f89 */ /* 0x000e2400000e0000 */
[----:B0-----:R-:W-:Y:S01]  /*1400*/  FADD R7, R4, R7 ;  /* 0x0000000704077221 */ /* 0x001fe20000000000 */
[----:B------:R-:W-:Y:S01]  /*1410*/  IMAD.U32 R4, RZ, RZ, UR4 ;  /* 0x00000004ff047e24 */ /* 0x000fe2000f8e00ff */
[----:B------:R-:W-:-:S03]  /*1420*/  UMOV UR4, URZ ;  /* 0x0000003f00047c82 */ /* 0x000fc60008000000 */
[----:B------:R-:W-:Y:S04]  /*1430*/  @P0 STS [R24.X4], R7 ;  /* 0x0000000718000388 */ /* 0x000fe80000004800 */
[----:B------:R-:W-:Y:S06]  /*1440*/  BAR.SYNC 0x0 ;  /* 0x0000000000007b1d */ /* 0x000fec0000000000 */
[----:B------:R-:W0:Y:S01]  /*1450*/  LDS R6, [RZ] ;  /* 0x00000000ff067984 */ /* 0x000e220000000800 */
[----:B------:R-:W-:-:S03]  /*1460*/  MOV R7, 0x39e38e39 ;  /* 0x39e38e3900077802 */ /* 0x000fc60000000f00 */
[----:B------:R-:W-:Y:S06]  /*1470*/  BAR.SYNC 0x0 ;  /* 0x0000000000007b1d */ /* 0x000fec0000000000 */
[----:B0-----:R-:W-:Y:S01]  /*1480*/  STS [RZ], R6 ;  /* 0x00000006ff007388 */ /* 0x001fe20000000800 */
[----:B------:R-:W-:-:S03]  /*1490*/  FFMA R32, R6, R7, 9.9999997473787516356e-06 ;  /* 0x3727c5ac06207423 */ /* 0x000fc60000000007 */
[----:B------:R-:W-:Y:S06]  /*14a0*/  BAR.SYNC 0x0 ;  /* 0x0000000000007b1d */ /* 0x000fec0000000000 */
[----:B------:R-:W0:Y:S01]  /*14b0*/  LDS R9, [RZ] ;  /* 0x00000000ff097984 */ /* 0x000e220000000800 */
[----:B------:R-:W1:Y:S03]  /*14c0*/  MUFU.RSQ R32, R32 ;  /* 0x0000002000207308 */ /* 0x000e660000001400 */
[----:B01----:R0:W-:Y:S02]  /*14d0*/  @P1 STG.E [R4.64], R9 ;  /* 0x0000000904001986 */ /* 0x0031e4000c10190a */
.L_x_1:
[----:B------:R-:W-:Y:S01]  /*14e0*/  LOP3.LUT R36, R3, UR4, RZ, 0xfc, !PT ;  /* 0x0000000403247c12 */ /* 0x000fe2000f8efcff */
[----:B0-----:R-:W-:Y:S01]  /*14f0*/  IMAD.MOV.U32 R30, RZ, RZ, 0x2 ;  /* 0x00000002ff1e7424 */ /* 0x001fe200078e00ff */
[----:B0-----:R-:W-:Y:S01]  /*1500*/  MOV R4, UR9 ;  /* 0x0000000900047c02 */ /* 0x001fe20008000f00 */
[----:B------:R-:W-:Y:S01]  /*1510*/  CS2R R6, SRZ ;  /* 0x0000000000067805 */ /* 0x000fe2000001ff00 */
[----:B------:R-:W-:Y:S01]  /*1520*/  ISETP.GE.U32.AND P1, PT, R36, 0x900, PT ;  /* 0x000009002400780c */ /* 0x000fe20003f26070 */
[----:B------:R-:W-:Y:S01]  /*1530*/  CS2R R20, SRZ ;  /* 0x0000000000147805 */ /* 0x000fe2000001ff00 */
[----:B------:R-:W-:-:S02]  /*1540*/  MOV R31, UR9 ;  /* 0x00000009001f7c02 */ /* 0x000fc40008000f00 */
[----:B------:R-:W-:Y:S02]  /*1550*/  ISETP.LT.AND P2, PT, R4, 0x200, !P1 ;  /* 0x000002000400780c */ /* 0x000fe40004f41270 */
[----:B------:R-:W-:Y:S01]  /*1560*/  MOV R29, 0x4 ;  /* 0x00000004001d7802 */ /* 0x000fe20000000f00 */
[----:B------:R-:W-:Y:S01]  /*1570*/  IMAD R31, R31, 0x900, R36 ;  /* 0x000009001f1f7824 */ /* 0x000fe200078e0224 */
[----:B------:R-:W-:Y:S01]  /*1580*/  CS2R R4, SRZ ;  /* 0x0000000000047805 */ /* 0x000fe2000001ff00 */
[----:B------:R-:W-:Y:S02]  /*1590*/  CS2R R22, SRZ ;  /* 0x0000000000167805 */ /* 0x000fe4000001ff00 */
[----:B------:R-:W-:-:S04]  /*15a0*/  IMAD.WIDE R12, R31, R30, c[0x0][0x160] ;  /* 0x000058001f0c7625 */ /* 0x000fc800078e021e */
[-C--:B------:R-:W-:Y:S02]  /*15b0*/  IMAD.WIDE.U32 R10, R36, R29.reuse, c[0x0][0x168] ;  /* 0x00005a00240a7625 */ /* 0x080fe400078e001d */
[----:B------:R0:W2:Y:S01]  /*15c0*/  @P2 LDG.E.EF.128 R4, [R12.64] ;  /* 0x0000000a0c042981 */ /* 0x0000a2000c0e1d00 */
[----:B------:R-:W-:Y:S01]  /*15d0*/  CS2R R24, SRZ ;  /* 0x0000000000187805 */ /* 0x000fe2000001ff00 */
[----:B------:R-:W-:Y:S01]  /*15e0*/  CS2R R26, SRZ ;  /* 0x00000000001a7805 */ /* 0x000fe2000001ff00 */
[----:B------:R-:W-:Y:S01]  /*15f0*/  IMAD.WIDE R8, R31, R29, c[0x0][0x170] ;  /* 0x00005c001f087625 */ /* 0x000fe200078e021d */
[----:B------:R-:W3:Y:S04]  /*1600*/  @!P1 LDG.E.EL.128 R20, [R10.64] ;  /* 0x0000000a0a149981 */ /* 0x000ee8000c2e1d00 */
[----:B------:R-:W4:Y:S01]  /*1610*/  @P2 LDG.E.EF.128 R24, [R8.64] ;  /* 0x0000000a08182981 */ /* 0x000f22000c0e1d00 */
[----:B0-----:R-:W-:-:S04]  /*1620*/  IADD3 R12, P0, R3, UR4, RZ ;  /* 0x00000004030c7c10 */ /* 0x001fc8000ff1e0ff */
[----:B------:R-:W-:Y:S01]  /*1630*/  IADD3.X R13, RZ, RZ, RZ, P0, !PT ;  /* 0x000000ffff0d7210 */ /* 0x000fe200007fe4ff */
[----:B------:R-:W-:Y:S01]  /*1640*/  CS2R R14, SRZ ;  /* 0x00000000000e7805 */ /* 0x000fe2000001ff00 */
[----:B------:R-:W-:Y:S01]  /*1650*/  IMAD.WIDE.U32 R36, R36, R29, c[0x0][0x178] ;  /* 0x00005e0024247625 */ /* 0x000fe200078e001d */
[----:B--2---:R-:W-:Y:S02]  /*1660*/  SEL R16, R4, RZ, P2 ;  /* 0x000000ff04107207 */ /* 0x004fe40001000000 */
[----:B------:R-:W-:Y:S02]  /*1670*/  SEL R4, R5, RZ, P2 ;  /* 0x000000ff05047207 */ /* 0x000fe40001000000 */
[----:B---3--:R-:W-:Y:S01]  /*1680*/  SEL R20, R20, RZ, !P1 ;  /* 0x000000ff14147207 */ /* 0x008fe20004800000 */
[----:B------:R-:W-:Y:S01]  /*1690*/  IMAD.U32 R5, R16, 0x10000, RZ ;  /* 0x0001000010057824 */ /* 0x000fe200078e00ff */
[----:B------:R-:W-:Y:S02]  /*16a0*/  SEL R22, R22, RZ, !P1 ;  /* 0x000000ff16167207 */ /* 0x000fe40004800000 */
[----:B------:R-:W-:Y:S01]  /*16b0*/  SHF.L.U32 R35, R4, 0x10, RZ ;  /* 0x0000001004237819 */ /* 0x000fe200000006ff */
[----:B------:R-:W-:Y:S01]  /*16c0*/  FADD R10, R20, 1 ;  /* 0x3f800000140a7421 */ /* 0x000fe20000000000 */
[----:B------:R-:W-:Y:S01]  /*16d0*/  SHF.L.U32 R20, R12, 0x2, RZ ;  /* 0x000000020c147819 */ /* 0x000fe200000006ff */
[----:B------:R-:W-:Y:S01]  /*16e0*/  FMUL R5, R5, UR8 ;  /* 0x0000000805057c20 */ /* 0x000fe20008400000 */
[----:B----4-:R-:W-:Y:S01]  /*16f0*/  SEL R24, R24, RZ, P2 ;  /* 0x000000ff18187207 */ /* 0x010fe20001000000 */
[----:B------:R-:W-:Y:S01]  /*1700*/  FADD R8, R22, 1 ;  /* 0x3f80000016087421 */ /* 0x000fe20000000000 */
[----:B------:R-:W-:Y:S01]  /*1710*/  SEL R26, R26, RZ, P2 ;  /* 0x000000ff1a1a7207 */ /* 0x000fe20001000000 */
[----:B------:R-:W-:Y:S01]  /*1720*/  FMUL R35, R35, UR8 ;  /* 0x0000000823237c20 */ /* 0x000fe20008400000 */
[----:B------:R-:W-:Y:S01]  /*1730*/  SHF.L.U64.HI R22, R12, 0x2, R13 ;  /* 0x000000020c167819 */ /* 0x000fe2000001020d */
[----:B------:R-:W-:Y:S01]  /*1740*/  FFMA R5, R5, R10, R24 ;  /* 0x0000000a05057223 */ /* 0x000fe20000000018 */
[----:B------:R-:W-:Y:S01]  /*1750*/  IADD3 R18, P0, R20, c[0x0][0x168], RZ ;  /* 0x00005a0014127a10 */ /* 0x000fe20007f1e0ff */
[----:B------:R-:W-:Y:S01]  /*1760*/  FFMA R35, R35, R8, R26 ;  /* 0x0000000823237223 */ /* 0x000fe2000000001a */
[----:B------:R-:W-:Y:S01]  /*1770*/  LOP3.LUT R12, R2, UR4, RZ, 0xfc, !PT ;  /* 0x00000004020c7c12 */ /* 0x000fe2000f8efcff */
[----:B------:R-:W-:Y:S01]  /*1780*/  IMAD.U32 R13, RZ, RZ, UR9 ;  /* 0x00000009ff0d7e24 */ /* 0x000fe2000f8e00ff */
[----:B------:R-:W-:Y:S01]  /*1790*/  CS2R R8, SRZ ;  /* 0x0000000000087805 */ /* 0x000fe2000001ff00 */
[----:B------:R-:W-:Y:S01]  /*17a0*/  CS2R R10, SRZ ;  /* 0x00000000000a7805 */ /* 0x000fe2000001ff00 */
[----:B------:R-:W-:Y:S01]  /*17b0*/  IADD3.X R19, R22, c[0x0][0x16c], RZ, P0, !PT ;  /* 0x00005b0016137a10 */ /* 0x000fe200007fe4ff */
[----:B------:R-:W-:-:S02]  /*17c0*/  IMAD R24, R13, 0x900, R12 ;  /* 0x000009000d187824 */ /* 0x000fc400078e020c */
[----:B------:R-:W-:Y:S02]  /*17d0*/  CS2R R12, SRZ ;  /* 0x00000000000c7805 */ /* 0x000fe4000001ff00 */
[----:B------:R0:W2:Y:S02]  /*17e0*/  @!P1 LDG.E.EL.128 R8, [R18.64+0x10] ;  /* 0x0000100a12089981 */ /* 0x0000a4000c2e1d00 */
[----:B0-----:R-:W-:-:S05]  /*17f0*/  IMAD.WIDE R18, R24, R29, c[0x0][0x170] ;  /* 0x00005c0018127625 */ /* 0x001fca00078e021d */
[----:B------:R0:W3:Y:S01]  /*1800*/  @P2 LDG.E.EF.128 R12, [R18.64] ;  /* 0x0000000a120c2981 */ /* 0x0000e2000c0e1d00 */
[----:B------:R-:W-:Y:S02]  /*1810*/  PRMT R16, R16, 0x7632, R16 ;  /* 0x0000763210107816 */ /* 0x000fe40000000010 */
[----:B------:R-:W-:Y:S02]  /*1820*/  SEL R21, R21, RZ, !P1 ;  /* 0x000000ff15157207 */ /* 0x000fe40004800000 */
[----:B------:R-:W-:Y:S02]  /*1830*/  SHF.L.U32 R17, R16, 0x10, RZ ;  /* 0x0000001010117819 */ /* 0x000fe400000006ff */
[----:B------:R-:W-:Y:S01]  /*1840*/  SEL R24, R25, RZ, P2 ;  /* 0x000000ff19187207 */ /* 0x000fe20001000000 */
[----:B------:R-:W-:Y:S02]  /*1850*/  FADD R16, R21, 1 ;  /* 0x3f80000015107421 */ /* 0x000fe40000000000 */
[----:B------:R-:W-:Y:S01]  /*1860*/  FMUL R25, R17, UR8 ;  /* 0x0000000811197c20 */ /* 0x000fe20008400000 */
[----:B0-----:R-:W-:-:S03]  /*1870*/  CS2R R18, SRZ ;  /* 0x0000000000127805 */ /* 0x001fc6000001ff00 */
[----:B------:R-:W-:Y:S02]  /*1880*/  FFMA R25, R25, R16, R24 ;  /* 0x0000001019197223 */ /* 0x000fe40000000018 */
[----:B------:R-:W-:Y:S01]  /*1890*/  CS2R R16, SRZ ;  /* 0x0000000000107805 */ /* 0x000fe2000001ff00 */
[----:B------:R-:W-:-:S05]  /*18a0*/  PRMT R4, R4, 0x7632, R4 ;  /* 0x0000763204047816 */ /* 0x000fca0000000004 */
[----:B------:R0:W4:Y:S01]  /*18b0*/  @!P1 LDG.E.EL.128 R16, [R36.64] ;  /* 0x0000000a24109981 */ /* 0x000122000c2e1d00 */
[----:B------:R-:W-:Y:S02]  /*18c0*/  SEL R21, R23, RZ, !P1 ;  /* 0x000000ff17157207 */ /* 0x000fe40004800000 */
[----:B------:R-:W-:Y:S02]  /*18d0*/  SHF.L.U32 R4, R4, 0x10, RZ ;  /* 0x0000001004047819 */ /* 0x000fe400000006ff */
[----:B------:R-:W-:Y:S01]  /*18e0*/  SEL R27, R27, RZ, P2 ;  /* 0x000000ff1b1b7207 */ /* 0x000fe20001000000 */
[----:B------:R-:W-:Y:S01]  /*18f0*/  FADD R21, R21, 1 ;  /* 0x3f80000015157421 */ /* 0x000fe20000000000 */
[----:B------:R-:W-:Y:S01]  /*1900*/  SEL R6, R6, RZ, P2 ;  /* 0x000000ff06067207 */ /* 0x000fe20001000000 */
[----:B------:R-:W-:Y:S01]  /*1910*/  FMUL R24, R4, UR8 ;  /* 0x0000000804187c20 */ /* 0x000fe20008400000 */
[----:B0-----:R-:W-:-:S03]  /*1920*/  IADD3 R36, P0, R20, c[0x0][0x178], RZ ;  /* 0x00005e0014247a10 */ /* 0x001fc60007f1e0ff */
[----:B------:R-:W-:Y:S01]  /*1930*/  FFMA R24, R24, R21, R27 ;  /* 0x0000001518187223 */ /* 0x000fe2000000001b */
[----:B------:R-:W-:Y:S01]  /*1940*/  IMAD.U32 R27, R6, 0x10000, RZ ;  /* 0x00010000061b7824 */ /* 0x000fe200078e00ff */
[----:B------:R-:W-:Y:S01]  /*1950*/  IADD3.X R37, R22, c[0x0][0x17c], RZ, P0, !PT ;  /* 0x00005f0016257a10 */ /* 0x000fe200007fe4ff */
[----:B------:R-:W-:Y:S01]  /*1960*/  CS2R R20, SRZ ;  /* 0x0000000000147805 */ /* 0x000fe2000001ff00 */
[----:B------:R-:W-:Y:S01]  /*1970*/  CS2R R22, SRZ ;  /* 0x0000000000167805 */ /* 0x000fe2000001ff00 */
[----:B------:R-:W-:-:S05]  /*1980*/  FMUL R27, R27, UR8 ;  /* 0x000000081b1b7c20 */ /* 0x000fca0008400000 */
[----:B------:R0:W5:Y:S01]  /*1990*/  @!P1 LDG.E.EL.128 R20, [R36.64+0x10] ;  /* 0x0000100a24149981 */ /* 0x000162000c2e1d00 */
[----:B------:R-:W-:-:S04]  /*19a0*/  PRMT R6, R6, 0x7632, R6 ;  /* 0x0000763206067816 */ /* 0x000fc80000000006 */
[----:B------:R-:W-:Y:S02]  /*19b0*/  SHF.L.U32 R6, R6, 0x10, RZ ;  /* 0x0000001006067819 */ /* 0x000fe400000006ff */
[----:B------:R-:W-:Y:S02]  /*19c0*/  SEL R7, R7, RZ, P2 ;  /* 0x000000ff07077207 */ /* 0x000fe40001000000 */
[----:B------:R-:W-:Y:S01]  /*19d0*/  PLOP3.LUT P0, PT, PT, PT, UP1, 0x40, 0x0 ;  /* 0x000000000000781c */ /* 0x000fe20003f0e818 */
[----:B------:R-:W-:Y:S01]  /*19e0*/  IMAD.WIDE R30, R31, R30, c[0x0][0x198] ;  /* 0x000066001f1e7625 */ /* 0x000fe200078e021e */
[----:B------:R-:W-:Y:S06]  /*19f0*/  BAR.SYNC 0x0 ;  /* 0x0000000000007b1d */ /* 0x000fec0000000000 */
[----:B--2---:R-:W-:-:S05]  /*1a00*/  SEL R4, R8, RZ, !P1 ;  /* 0x000000ff08047207 */ /* 0x004fca0004800000 */
[----:B------:R-:W-:Y:S01]  /*1a10*/  FADD R4, R4, 1 ;  /* 0x3f80000004047421 */ /* 0x000fe20000000000 */
[----:B---3--:R-:W-:-:S05]  /*1a20*/  SEL R12, R12, RZ, P2 ;  /* 0x000000ff0c0c7207 */ /* 0x008fca0001000000 */
[----:B------:R-:W-:Y:S01]  /*1a30*/  FFMA R27, R27, R4, R12 ;  /* 0x000000041b1b7223 */ /* 0x000fe2000000000c */
[----:B------:R-:W-:Y:S01]  /*1a40*/  SEL R4, R9, RZ, !P1 ;  /* 0x000000ff09047207 */ /* 0x000fe20004800000 */
[----:B------:R-:W-:Y:S01]  /*1a50*/  FMUL R9, R6, UR8 ;  /* 0x0000000806097c20 */ /* 0x000fe20008400000 */
[----:B------:R-:W-:-:S03]  /*1a60*/  SEL R8, R13, RZ, P2 ;  /* 0x000000ff0d087207 */ /* 0x000fc60001000000 */
[----:B------:R-:W-:-:S04]  /*1a70*/  FADD R4, R4, 1 ;  /* 0x3f80000004047421 */ /* 0x000fc80000000000 */
[----:B------:R-:W-:Y:S01]  /*1a80*/  FFMA R9, R9, R4, R8 ;  /* 0x0000000409097223 */ /* 0x000fe20000000008 */
[----:B------:R-:W-:Y:S02]  /*1a90*/  PRMT R4, R7, 0x7632, R4 ;  /* 0x0000763207047816 */ /* 0x000fe40000000004 */
[----:B------:R-:W-:Y:S02]  /*1aa0*/  SEL R10, R10, RZ, !P1 ;  /* 0x000000ff0a0a7207 */ /* 0x000fe40004800000 */
[----:B------:R-:W-:Y:S01]  /*1ab0*/  SEL R11, R11, RZ, !P1 ;  /* 0x000000ff0b0b7207 */ /* 0x000fe20004800000 */
[----:B------:R-:W-:Y:S01]  /*1ac0*/  IMAD.U32 R4, R4, 0x10000, RZ ;  /* 0x0001000004047824 */ /* 0x000fe200078e00ff */
[----:B------:R-:W-:Y:S01]  /*1ad0*/  SHF.L.U32 R6, R7, 0x10, RZ ;  /* 0x0000001007067819 */ /* 0x000fe200000006ff */
[----:B------:R-:W-:Y:S01]  /*1ae0*/  FADD R7, R10, 1 ;  /* 0x3f8000000a077421 */ /* 0x000fe20000000000 */
[----:B------:R-:W-:Y:S01]  /*1af0*/  SEL R13, R14, RZ, P2 ;  /* 0x000000ff0e0d7207 */ /* 0x000fe20001000000 */
[----:B------:R-:W-:Y:S01]  /*1b00*/  FMUL R4, R4, UR8 ;  /* 0x0000000804047c20 */ /* 0x000fe20008400000 */
[----:B------:R-:W-:Y:S01]  /*1b10*/  SEL R15, R15, RZ, P2 ;  /* 0x000000ff0f0f7207 */ /* 0x000fe20001000000 */
[----:B------:R-:W-:Y:S01]  /*1b20*/  FMUL R6, R6, UR8 ;  /* 0x0000000806067c20 */ /* 0x000fe20008400000 */
[----:B------:R-:W-:Y:S01]  /*1b30*/  FADD R11, R11, 1 ;  /* 0x3f8000000b0b7421 */ /* 0x000fe20000000000 */
[----:B----4-:R-:W-:-:S02]  /*1b40*/  SEL R16, R16, RZ, !P1 ;  /* 0x000000ff10107207 */ /* 0x010fc40004800000 */
[----:B------:R-:W-:Y:S01]  /*1b50*/  FFMA R13, R6, R7, R13 ;  /* 0x00000007060d7223 */ /* 0x000fe2000000000d */
[----:B------:R-:W-:Y:S01]  /*1b60*/  FFMA R11, R4, R11, R15 ;  /* 0x0000000b040b7223 */ /* 0x000fe2000000000f */
[----:B------:R-:W-:Y:S01]  /*1b70*/  FMUL R4, R32, R5 ;  /* 0x0000000520047220 */ /* 0x000fe20000400000 */
[----:B------:R-:W-:Y:S01]  /*1b80*/  SEL R18, R18, RZ, !P1 ;  /* 0x000000ff12127207 */ /* 0x000fe20004800000 */
[C---:B------:R-:W-:Y:S01]  /*1b90*/  FMUL R6, R32.reuse, R35 ;  /* 0x0000002320067220 */ /* 0x040fe20000400000 */
[C---:B------:R-:W-:Y:S01]  /*1ba0*/  FMUL R7, R32.reuse, R24 ;  /* 0x0000001820077220 */ /* 0x040fe20000400000 */
[C---:B------:R-:W-:Y:S01]  /*1bb0*/  FMUL R5, R32.reuse, R25 ;  /* 0x0000001920057220 */ /* 0x040fe20000400000 */
[C---:B------:R-:W-:Y:S01]  /*1bc0*/  FMUL R11, R32.reuse, R11 ;  /* 0x0000000b200b7220 */ /* 0x040fe20000400000 */
[C---:B------:R-:W-:Y:S01]  /*1bd0*/  FMUL R10, R32.reuse, R13 ;  /* 0x0000000d200a7220 */ /* 0x040fe20000400000 */
[C---:B------:R-:W-:Y:S01]  /*1be0*/  FMUL R9, R32.reuse, R9 ;  /* 0x0000000920097220 */ /* 0x040fe20000400000 */
[----:B------:R-:W-:Y:S01]  /*1bf0*/  FMUL R8, R32, R27 ;  /* 0x0000001b20087220 */ /* 0x000fe20000400000 */
[----:B------:R-:W-:Y:S01]  /*1c00*/  FADD R15, R16, 1 ;  /* 0x3f800000100f7421 */ /* 0x000fe20000000000 */
[----:B0-----:R-:W-:Y:S01]  /*1c10*/  FADD R37, R18, 1 ;  /* 0x3f80000012257421 */ /* 0x001fe20000000000 */
[----:B------:R-:W-:Y:S02]  /*1c20*/  STS.128 [R33], R4 ;  /* 0x0000000421007388 */ /* 0x000fe40000000c00 */
[----:B------:R-:W-:-:S02]  /*1c30*/  FMUL R18, R4, R15 ;  /* 0x0000000f04127220 */ /* 0x000fc40000400000 */
[----:B------:R-:W-:Y:S04]  /*1c40*/  STS.128 [R33+0x10], R8 ;  /* 0x0000100821007388 */ /* 0x000fe80000000c00 */
[----:B------:R-:W-:Y:S06]  /*1c50*/  BAR.SYNC 0x0 ;  /* 0x0000000000007b1d */ /* 0x000fec0000000000 */
[----:B------:R-:W0:Y:S01]  /*1c60*/  LDS.128 R12, [R28.X16] ;  /* 0x000000001c0c7984 */ /* 0x000e22000000cc00 */
[----:B------:R-:W-:-:S02]  /*1c70*/  SEL R19, R19, RZ, !P1 ;  /* 0x000000ff13137207 */ /* 0x000fc40004800000 */
[----:B-----5:R-:W-:Y:S01]  /*1c80*/  SEL R20, R20, RZ, !P1 ;  /* 0x000000ff14147207 */ /* 0x020fe20004800000 */
[----:B------:R-:W1:Y:S02]  /*1c90*/  LDS.128 R24, [R28.X16+0x1000] ;  /* 0x001000001c187984 */ /* 0x000e64000000cc00 */
[----:B------:R-:W-:Y:S02]  /*1ca0*/  FADD R4, R19, 1 ;  /* 0x3f80000013047421 */ /* 0x000fe40000000000 */
[----:B------:R-:W-:Y:S01]  /*1cb0*/  FADD R19, R20, 1 ;  /* 0x3f80000014137421 */ /* 0x000fe20000000000 */
[----:B------:R-:W-:Y:S01]  /*1cc0*/  SEL R21, R21, RZ, !P1 ;  /* 0x000000ff15157207 */ /* 0x000fe20004800000 */
[----:B------:R-:W-:Y:S02]  /*1cd0*/  FMUL R16, R6, R37 ;  /* 0x0000002506107220 */ /* 0x000fe40000400000 */
[----:B------:R-:W-:Y:S01]  /*1ce0*/  FMUL R6, R8, R19 ;  /* 0x0000001308067220 */ /* 0x000fe20000400000 */
[----:B------:R-:W-:Y:S01]  /*1cf0*/  LOP3.LUT R8, R0, UR4, RZ, 0xfc, !PT ;  /* 0x0000000400087c12 */ /* 0x000fe2000f8efcff */
[----:B------:R-:W-:Y:S01]  /*1d00*/  FADD R20, R21, 1 ;  /* 0x3f80000015147421 */ /* 0x000fe20000000000 */
[----:B------:R-:W-:-:S02]  /*1d10*/  SEL R17, R17, RZ, !P1 ;  /* 0x000000ff11117207 */ /* 0x000fc40004800000 */
[----:B------:R-:W-:Y:S02]  /*1d20*/  MOV R19, UR9 ;  /* 0x0000000900137c02 */ /* 0x000fe40008000f00 */
[----:B------:R-:W-:Y:S01]  /*1d30*/  ISETP.LT.U32.AND P0, PT, R8, 0x900, P0 ;  /* 0x000009000800780c */ /* 0x000fe20000701070 */
[----:B------:R-:W-:Y:S01]  /*1d40*/  FADD R36, R17, 1 ;  /* 0x3f80000011247421 */ /* 0x000fe20000000000 */
[----:B------:R-:W-:Y:S01]  /*1d50*/  FMUL R9, R9, R20 ;  /* 0x0000001409097220 */ /* 0x000fe20000400000 */
[----:B------:R-:W-:Y:S01]  /*1d60*/  IMAD R8, R19, 0x900, R8 ;  /* 0x0000090013087824 */ /* 0x000fe200078e0208 */
[----:B------:R-:W-:Y:S01]  /*1d70*/  SEL R22, R22, RZ, !P1 ;  /* 0x000000ff16167207 */ /* 0x000fe20004800000 */
[----:B------:R-:W-:Y:S01]  /*1d80*/  FMUL R17, R5, R36 ;  /* 0x0000002405117220 */ /* 0x000fe20000400000 */
[----:B------:R-:W-:Y:S01]  /*1d90*/  FMUL R5, R7, R4 ;  /* 0x0000000407057220 */ /* 0x000fe20000400000 */
[----:B------:R-:W-:Y:S02]  /*1da0*/  SEL R23, R23, RZ, !P1 ;  /* 0x000000ff17177207 */ /* 0x000fe40004800000 */
[----:B------:R-:W-:Y:S01]  /*1db0*/  F2FP.BF16.F32.PACK_AB R6, R9, R6 ;  /* 0x000000060906723e */ /* 0x000fe200000010ff */
[----:B------:R-:W-:Y:S01]  /*1dc0*/  IMAD.WIDE R8, R8, R29, c[0x0][0x190] ;  /* 0x0000640008087625 */ /* 0x000fe200078e021d */
[----:B------:R-:W-:-:S02]  /*1dd0*/  PLOP3.LUT P1, PT, PT, PT, UP1, 0x40, 0x0 ;  /* 0x000000000000781c */ /* 0x000fc40003f2e818 */
[----:B------:R-:W-:Y:S01]  /*1de0*/  LOP3.LUT R4, R34, UR4, RZ, 0xfc, !PT ;  /* 0x0000000422047c12 */ /* 0x000fe2000f8efcff */
[----:B------:R-:W-:Y:S01]  /*1df0*/  FADD R7, R22, 1 ;  /* 0x3f80000016077421 */ /* 0x000fe20000000000 */
[----:B------:R-:W-:Y:S01]  /*1e00*/  MOV R21, UR9 ;  /* 0x0000000900157c02 */ /* 0x000fe20008000f00 */
[----:B------:R-:W-:Y:S01]  /*1e10*/  FADD R20, R23, 1 ;  /* 0x3f80000017147421 */ /* 0x000fe20000000000 */
[----:B------:R-:W-:Y:S01]  /*1e20*/  ISETP.LT.U32.AND P1, PT, R4, 0x900, P1 ;  /* 0x000009000400780c */ /* 0x000fe20000f21070 */
[----:B------:R-:W-:Y:S01]  /*1e30*/  FMUL R7, R10, R7 ;  /* 0x000000070a077220 */ /* 0x000fe20000400000 */
[----:B0-----:R0:W-:Y:S01]  /*1e40*/  @P0 STG.E.128 [R8.64], R12 ;  /* 0x0000000c08000986 */ /* 0x0011e2000c101d0a */
[----:B------:R-:W-:Y:S01]  /*1e50*/  PLOP3.LUT P0, PT, PT, PT, UP0, 0x80, 0x0 ;  /* 0x000000000000781c */ /* 0x000fe20003f0f008 */
[----:B------:R-:W-:Y:S01]  /*1e60*/  FMUL R20, R11, R20 ;  /* 0x000000140b147220 */ /* 0x000fe20000400000 */
[----:B------:R-:W-:Y:S01]  /*1e70*/  IMAD R10, R21, 0x900, R4 ;  /* 0x00000900150a7824 */ /* 0x000fe200078e0204 */
[----:B------:R-:W-:-:S02]  /*1e80*/  F2FP.BF16.F32.PACK_AB R4, R17, R18 ;  /* 0x000000121104723e */ /* 0x000fc400000010ff */
[----:B------:R-:W-:Y:S01]  /*1e90*/  F2FP.BF16.F32.PACK_AB R5, R5, R16 ;  /* 0x000000100505723e */ /* 0x000fe200000010ff */
[----:B------:R-:W-:Y:S01]  /*1ea0*/  IMAD.WIDE R10, R10, R29, c[0x0][0x190] ;  /* 0x000064000a0a7625 */ /* 0x000fe200078e021d */
[----:B------:R-:W-:Y:S01]  /*1eb0*/  F2FP.BF16.F32.PACK_AB R7, R20, R7 ;  /* 0x000000071407723e */ /* 0x000fe200000010ff */
[----:B------:R-:W-:Y:S02]  /*1ec0*/  UPLOP3.LUT UP0, UPT, UPT, UPT, UPT, 0x40, 0x0 ;  /* 0x000000000000789c */ /* 0x000fe40003f0e870 */
[----:B------:R-:W-:Y:S01]  /*1ed0*/  UMOV UR4, 0x800 ;  /* 0x0000080000047882 */ /* 0x000fe20000000000 */
[----:B-1----:R0:W-:Y:S04]  /*1ee0*/  @P1 STG.E.128 [R10.64], R24 ;  /* 0x000000180a001986 */ /* 0x0021e8000c101d0a */
[----:B------:R0:W-:Y:S01]  /*1ef0*/  @P2 STG.E.128 [R30.64], R4 ;  /* 0x000000041e002986 */ /* 0x0001e2000c101d0a */
[----:B------:R-:W-:Y:S05]  /*1f00*/  @P0 BRA `(.L_x_1) ;  /* 0xfffff5d000000947 */ /* 0x000fea000383ffff */
[----:B------:R-:W-:Y:S05]  /*1f10*/  EXIT ;  /* 0x000000000000794d */ /* 0x000fea0003800000 */
.L_x_2:
[----:B------:R-:W-:-:S00]  /*1f20*/  BRA `(.L_x_2) ;  /* 0xfffffff000007947 */ /* 0x000fc0000383ffff */
[----:B------:R-:W-:-:S00]  /*1f30*/  NOP ;  /* 0x0000000000007918 */ /* 0x000fc00000000000 */
        /* <DEDUP_REMOVED lines=12> */
.L_x_3:


//--------------------- .nv.global.init           --------------------------
	.section	.nv.global.init,"aw",@progbits
.nv.global.init:
	.type		_$_str,@object
	.size		_$_str,(.L_0 - _$_str)
_$_str:
        /*0000*/ 	.byte	0x5f, 0x5f, 0x43, 0x55, 0x44, 0x41, 0x5f, 0x46, 0x54, 0x5a, 0x00
.L_0:


//--------------------- .nv.shared.triton__0d1d2d3d4d5d6d7d8de9de --------------------------
	.section	.nv.shared.triton__0d1d2d3d4d5d6d7d8de9de,"aw",@nobits
	.align	16
